//
// Generated by NVIDIA NVVM Compiler
//
// Compiler Build ID: CL-36424714
// Cuda compilation tools, release 13.0, V13.0.88
// Based on NVVM 20.0.0
//

.version 9.0
.target sm_100
.address_size 64

	// .globl	_Z17vector_add_kernelPfS_S_i
// _ZZ23flash_attention_forwardPfS_S_S_iiiifiiE2Qi has been demoted
// _ZZ23flash_attention_forwardPfS_S_S_iiiifiiE3Oij has been demoted
// _ZZ23flash_attention_forwardPfS_S_S_iiiifiiE2li has been demoted
// _ZZ23flash_attention_forwardPfS_S_S_iiiifiiE2mi has been demoted
// _ZZ23flash_attention_forwardPfS_S_S_iiiifiiE2Kj has been demoted
// _ZZ23flash_attention_forwardPfS_S_S_iiiifiiE2Vj has been demoted
// _ZZ23flash_attention_forwardPfS_S_S_iiiifiiE3Sij has been demoted
// _ZZ23flash_attention_forwardPfS_S_S_iiiifiiE6new_mi has been demoted
// _ZZ23flash_attention_forwardPfS_S_S_iiiifiiE13row_reduction has been demoted

.visible .entry _Z17vector_add_kernelPfS_S_i(
	.param .u64 .ptr .align 1 _Z17vector_add_kernelPfS_S_i_param_0,
	.param .u64 .ptr .align 1 _Z17vector_add_kernelPfS_S_i_param_1,
	.param .u64 .ptr .align 1 _Z17vector_add_kernelPfS_S_i_param_2,
	.param .u32 _Z17vector_add_kernelPfS_S_i_param_3
)
{
	.reg .pred 	%p<2>;
	.reg .b32 	%r<6>;
	.reg .b32 	%f<4>;
	.reg .b64 	%rd<11>;

	ld.param.u64 	%rd1, [_Z17vector_add_kernelPfS_S_i_param_0];
	ld.param.u64 	%rd2, [_Z17vector_add_kernelPfS_S_i_param_1];
	ld.param.u64 	%rd3, [_Z17vector_add_kernelPfS_S_i_param_2];
	ld.param.u32 	%r2, [_Z17vector_add_kernelPfS_S_i_param_3];
	mov.u32 	%r3, %ctaid.x;
	mov.u32 	%r4, %ntid.x;
	mov.u32 	%r5, %tid.x;
	mad.lo.s32 	%r1, %r3, %r4, %r5;
	setp.ge.s32 	%p1, %r1, %r2;
	@%p1 bra 	$L__BB0_2;
	cvta.to.global.u64 	%rd4, %rd1;
	cvta.to.global.u64 	%rd5, %rd2;
	cvta.to.global.u64 	%rd6, %rd3;
	mul.wide.s32 	%rd7, %r1, 4;
	add.s64 	%rd8, %rd4, %rd7;
	ld.global.f32 	%f1, [%rd8];
	add.s64 	%rd9, %rd5, %rd7;
	ld.global.f32 	%f2, [%rd9];
	add.f32 	%f3, %f1, %f2;
	add.s64 	%rd10, %rd6, %rd7;
	st.global.f32 	[%rd10], %f3;
$L__BB0_2:
	ret;

}
	// .globl	_Z10bmm_kernelPfS_S_iiii
.visible .entry _Z10bmm_kernelPfS_S_iiii(
	.param .u64 .ptr .align 1 _Z10bmm_kernelPfS_S_iiii_param_0,
	.param .u64 .ptr .align 1 _Z10bmm_kernelPfS_S_iiii_param_1,
	.param .u64 .ptr .align 1 _Z10bmm_kernelPfS_S_iiii_param_2,
	.param .u32 _Z10bmm_kernelPfS_S_iiii_param_3,
	.param .u32 _Z10bmm_kernelPfS_S_iiii_param_4,
	.param .u32 _Z10bmm_kernelPfS_S_iiii_param_5,
	.param .u32 _Z10bmm_kernelPfS_S_iiii_param_6
)
{
	.reg .pred 	%p<23>;
	.reg .b32 	%r<100>;
	.reg .b32 	%f<67>;
	.reg .b64 	%rd<47>;

	ld.param.u64 	%rd4, [_Z10bmm_kernelPfS_S_iiii_param_0];
	ld.param.u64 	%rd5, [_Z10bmm_kernelPfS_S_iiii_param_1];
	ld.param.u64 	%rd6, [_Z10bmm_kernelPfS_S_iiii_param_2];
	ld.param.u32 	%r46, [_Z10bmm_kernelPfS_S_iiii_param_4];
	ld.param.u32 	%r47, [_Z10bmm_kernelPfS_S_iiii_param_5];
	ld.param.u32 	%r48, [_Z10bmm_kernelPfS_S_iiii_param_6];
	cvta.to.global.u64 	%rd1, %rd5;
	cvta.to.global.u64 	%rd2, %rd4;
	cvta.to.global.u64 	%rd3, %rd6;
	mov.u32 	%r49, %tid.x;
	shl.b32 	%r86, %r49, 6;
	setp.ge.s32 	%p1, %r86, %r46;
	@%p1 bra 	$L__BB1_32;
	add.s32 	%r50, %r86, 64;
	mov.u32 	%r51, %tid.y;
	mov.u32 	%r52, %ctaid.x;
	shl.b32 	%r2, %r51, 6;
	add.s32 	%r53, %r2, 64;
	setp.lt.s32 	%p2, %r47, 1;
	mul.lo.s32 	%r3, %r46, %r52;
	mul.lo.s32 	%r4, %r47, %r52;
	min.s32 	%r5, %r48, %r53;
	min.u32 	%r6, %r46, %r50;
	@%p2 bra 	$L__BB1_18;
	and.b32  	%r7, %r47, 7;
	and.b32  	%r8, %r47, 2147483640;
	shl.b32 	%r9, %r48, 3;
	mul.wide.s32 	%rd39, %r48, 4;
$L__BB1_3:
	setp.lt.s32 	%p12, %r2, %r48;
	@%p12 bra 	$L__BB1_5;
$L__BB1_4:
	add.s32 	%r86, %r86, 1;
	setp.lt.u32 	%p22, %r86, %r6;
	@%p22 bra 	$L__BB1_3;
	bra.uni 	$L__BB1_32;
$L__BB1_5:
	add.s32 	%r67, %r86, %r3;
	mul.lo.s32 	%r12, %r67, %r47;
	mov.u32 	%r87, %r2;
$L__BB1_6:
	setp.lt.u32 	%p13, %r47, 8;
	mov.b32 	%r92, 0;
	mov.f32 	%f66, 0f00000000;
	@%p13 bra 	$L__BB1_9;
	and.b32  	%r69, %r47, 2147483640;
	neg.s32 	%r90, %r69;
	mov.u32 	%r70, %ctaid.x;
	mul.lo.s32 	%r71, %r70, %r48;
	mad.lo.s32 	%r89, %r71, %r47, %r87;
	mov.f32 	%f66, 0f00000000;
	mov.u32 	%r88, %r12;
$L__BB1_8:
	.pragma "nounroll";
	mul.wide.s32 	%rd15, %r88, 4;
	add.s64 	%rd16, %rd2, %rd15;
	ld.global.f32 	%f16, [%rd16];
	mul.wide.s32 	%rd17, %r89, 4;
	add.s64 	%rd18, %rd1, %rd17;
	ld.global.f32 	%f17, [%rd18];
	fma.rn.f32 	%f18, %f16, %f17, %f66;
	ld.global.f32 	%f19, [%rd16+4];
	mul.wide.s32 	%rd19, %r48, 4;
	add.s64 	%rd20, %rd18, %rd19;
	ld.global.f32 	%f20, [%rd20];
	fma.rn.f32 	%f21, %f19, %f20, %f18;
	ld.global.f32 	%f22, [%rd16+8];
	add.s64 	%rd21, %rd20, %rd19;
	ld.global.f32 	%f23, [%rd21];
	fma.rn.f32 	%f24, %f22, %f23, %f21;
	ld.global.f32 	%f25, [%rd16+12];
	add.s64 	%rd22, %rd21, %rd19;
	ld.global.f32 	%f26, [%rd22];
	fma.rn.f32 	%f27, %f25, %f26, %f24;
	ld.global.f32 	%f28, [%rd16+16];
	add.s64 	%rd23, %rd22, %rd19;
	ld.global.f32 	%f29, [%rd23];
	fma.rn.f32 	%f30, %f28, %f29, %f27;
	ld.global.f32 	%f31, [%rd16+20];
	add.s64 	%rd24, %rd23, %rd19;
	ld.global.f32 	%f32, [%rd24];
	fma.rn.f32 	%f33, %f31, %f32, %f30;
	ld.global.f32 	%f34, [%rd16+24];
	add.s64 	%rd25, %rd24, %rd19;
	ld.global.f32 	%f35, [%rd25];
	fma.rn.f32 	%f36, %f34, %f35, %f33;
	ld.global.f32 	%f37, [%rd16+28];
	add.s64 	%rd26, %rd25, %rd19;
	ld.global.f32 	%f38, [%rd26];
	fma.rn.f32 	%f66, %f37, %f38, %f36;
	add.s32 	%r90, %r90, 8;
	add.s32 	%r89, %r89, %r9;
	add.s32 	%r88, %r88, 8;
	setp.ne.s32 	%p14, %r90, 0;
	mov.u32 	%r92, %r8;
	@%p14 bra 	$L__BB1_8;
$L__BB1_9:
	setp.eq.s32 	%p15, %r7, 0;
	@%p15 bra 	$L__BB1_17;
	add.s32 	%r72, %r7, -1;
	setp.lt.u32 	%p16, %r72, 3;
	@%p16 bra 	$L__BB1_12;
	add.s32 	%r73, %r92, %r12;
	mul.wide.s32 	%rd27, %r73, 4;
	add.s64 	%rd28, %rd2, %rd27;
	ld.global.f32 	%f40, [%rd28];
	add.s32 	%r74, %r92, %r4;
	mad.lo.s32 	%r75, %r74, %r48, %r87;
	mul.wide.s32 	%rd29, %r75, 4;
	add.s64 	%rd30, %rd1, %rd29;
	ld.global.f32 	%f41, [%rd30];
	fma.rn.f32 	%f42, %f40, %f41, %f66;
	ld.global.f32 	%f43, [%rd28+4];
	add.s64 	%rd32, %rd30, %rd39;
	ld.global.f32 	%f44, [%rd32];
	fma.rn.f32 	%f45, %f43, %f44, %f42;
	ld.global.f32 	%f46, [%rd28+8];
	add.s64 	%rd33, %rd32, %rd39;
	ld.global.f32 	%f47, [%rd33];
	fma.rn.f32 	%f48, %f46, %f47, %f45;
	ld.global.f32 	%f49, [%rd28+12];
	add.s64 	%rd34, %rd33, %rd39;
	ld.global.f32 	%f50, [%rd34];
	fma.rn.f32 	%f66, %f49, %f50, %f48;
	add.s32 	%r92, %r92, 4;
$L__BB1_12:
	and.b32  	%r76, %r47, 3;
	setp.eq.s32 	%p17, %r76, 0;
	@%p17 bra 	$L__BB1_17;
	setp.eq.s32 	%p18, %r76, 1;
	@%p18 bra 	$L__BB1_15;
	add.s32 	%r77, %r92, %r12;
	mul.wide.s32 	%rd35, %r77, 4;
	add.s64 	%rd36, %rd2, %rd35;
	ld.global.f32 	%f52, [%rd36];
	add.s32 	%r78, %r92, %r4;
	mad.lo.s32 	%r79, %r78, %r48, %r87;
	mul.wide.s32 	%rd37, %r79, 4;
	add.s64 	%rd38, %rd1, %rd37;
	ld.global.f32 	%f53, [%rd38];
	fma.rn.f32 	%f54, %f52, %f53, %f66;
	ld.global.f32 	%f55, [%rd36+4];
	add.s64 	%rd40, %rd38, %rd39;
	ld.global.f32 	%f56, [%rd40];
	fma.rn.f32 	%f66, %f55, %f56, %f54;
	add.s32 	%r92, %r92, 2;
$L__BB1_15:
	and.b32  	%r80, %r47, 1;
	setp.eq.b32 	%p19, %r80, 1;
	not.pred 	%p20, %p19;
	@%p20 bra 	$L__BB1_17;
	add.s32 	%r81, %r92, %r12;
	mul.wide.s32 	%rd41, %r81, 4;
	add.s64 	%rd42, %rd2, %rd41;
	ld.global.f32 	%f57, [%rd42];
	add.s32 	%r82, %r92, %r4;
	mad.lo.s32 	%r83, %r82, %r48, %r87;
	mul.wide.s32 	%rd43, %r83, 4;
	add.s64 	%rd44, %rd1, %rd43;
	ld.global.f32 	%f58, [%rd44];
	fma.rn.f32 	%f66, %f57, %f58, %f66;
$L__BB1_17:
	add.s32 	%r84, %r86, %r3;
	mad.lo.s32 	%r85, %r84, %r48, %r87;
	mul.wide.s32 	%rd45, %r85, 4;
	add.s64 	%rd46, %rd3, %rd45;
	st.global.f32 	[%rd46], %f66;
	add.s32 	%r87, %r87, 1;
	setp.lt.s32 	%p21, %r87, %r5;
	@%p21 bra 	$L__BB1_6;
	bra.uni 	$L__BB1_4;
$L__BB1_18:
	add.s32 	%r54, %r2, 1;
	max.s32 	%r55, %r5, %r54;
	and.b32  	%r28, %r55, 7;
	add.s32 	%r29, %r28, -1;
	and.b32  	%r30, %r55, 3;
	sub.s32 	%r31, %r2, %r55;
	add.s32 	%r56, %r2, %r28;
	sub.s32 	%r32, %r55, %r56;
	and.b32  	%r33, %r55, 1;
$L__BB1_19:
	setp.ge.s32 	%p3, %r2, %r48;
	@%p3 bra 	$L__BB1_31;
	setp.gt.u32 	%p4, %r31, -8;
	add.s32 	%r57, %r86, %r3;
	mul.lo.s32 	%r35, %r57, %r48;
	mov.u32 	%r97, %r2;
	@%p4 bra 	$L__BB1_23;
	mov.b32 	%r96, 0;
	mov.u32 	%r97, %r2;
$L__BB1_22:
	.pragma "nounroll";
	add.s32 	%r59, %r97, %r35;
	mul.wide.s32 	%rd7, %r59, 4;
	add.s64 	%rd8, %rd3, %rd7;
	mov.b32 	%r60, 0;
	st.global.u32 	[%rd8], %r60;
	st.global.u32 	[%rd8+4], %r60;
	st.global.u32 	[%rd8+8], %r60;
	st.global.u32 	[%rd8+12], %r60;
	st.global.u32 	[%rd8+16], %r60;
	st.global.u32 	[%rd8+20], %r60;
	st.global.u32 	[%rd8+24], %r60;
	st.global.u32 	[%rd8+28], %r60;
	add.s32 	%r97, %r97, 8;
	add.s32 	%r96, %r96, 8;
	setp.ne.s32 	%p5, %r96, %r32;
	@%p5 bra 	$L__BB1_22;
$L__BB1_23:
	setp.eq.s32 	%p6, %r28, 0;
	@%p6 bra 	$L__BB1_31;
	setp.lt.u32 	%p7, %r29, 3;
	@%p7 bra 	$L__BB1_26;
	add.s32 	%r61, %r97, %r35;
	mul.wide.s32 	%rd9, %r61, 4;
	add.s64 	%rd10, %rd3, %rd9;
	mov.b32 	%r62, 0;
	st.global.u32 	[%rd10], %r62;
	st.global.u32 	[%rd10+4], %r62;
	st.global.u32 	[%rd10+8], %r62;
	st.global.u32 	[%rd10+12], %r62;
	add.s32 	%r97, %r97, 4;
$L__BB1_26:
	setp.eq.s32 	%p8, %r30, 0;
	@%p8 bra 	$L__BB1_31;
	setp.eq.s32 	%p9, %r30, 1;
	@%p9 bra 	$L__BB1_29;
	add.s32 	%r63, %r97, %r35;
	mul.wide.s32 	%rd11, %r63, 4;
	add.s64 	%rd12, %rd3, %rd11;
	mov.b32 	%r64, 0;
	st.global.u32 	[%rd12], %r64;
	st.global.u32 	[%rd12+4], %r64;
	add.s32 	%r97, %r97, 2;
$L__BB1_29:
	setp.eq.s32 	%p10, %r33, 0;
	@%p10 bra 	$L__BB1_31;
	add.s32 	%r65, %r97, %r35;
	mul.wide.s32 	%rd13, %r65, 4;
	add.s64 	%rd14, %rd3, %rd13;
	mov.b32 	%r66, 0;
	st.global.u32 	[%rd14], %r66;
$L__BB1_31:
	add.s32 	%r86, %r86, 1;
	setp.lt.u32 	%p11, %r86, %r6;
	@%p11 bra 	$L__BB1_19;
$L__BB1_32:
	ret;

}
	// .globl	_Z12shift_kernelPfS_iiiiiiii
.visible .entry _Z12shift_kernelPfS_iiiiiiii(
	.param .u64 .ptr .align 1 _Z12shift_kernelPfS_iiiiiiii_param_0,
	.param .u64 .ptr .align 1 _Z12shift_kernelPfS_iiiiiiii_param_1,
	.param .u32 _Z12shift_kernelPfS_iiiiiiii_param_2,
	.param .u32 _Z12shift_kernelPfS_iiiiiiii_param_3,
	.param .u32 _Z12shift_kernelPfS_iiiiiiii_param_4,
	.param .u32 _Z12shift_kernelPfS_iiiiiiii_param_5,
	.param .u32 _Z12shift_kernelPfS_iiiiiiii_param_6,
	.param .u32 _Z12shift_kernelPfS_iiiiiiii_param_7,
	.param .u32 _Z12shift_kernelPfS_iiiiiiii_param_8,
	.param .u32 _Z12shift_kernelPfS_iiiiiiii_param_9
)
{
	.reg .pred 	%p<23>;
	.reg .b32 	%r<139>;
	.reg .b32 	%f<32>;
	.reg .b64 	%rd<129>;

	ld.param.u64 	%rd3, [_Z12shift_kernelPfS_iiiiiiii_param_0];
	ld.param.u64 	%rd4, [_Z12shift_kernelPfS_iiiiiiii_param_1];
	ld.param.u32 	%r35, [_Z12shift_kernelPfS_iiiiiiii_param_2];
	ld.param.u32 	%r38, [_Z12shift_kernelPfS_iiiiiiii_param_5];
	ld.param.u32 	%r40, [_Z12shift_kernelPfS_iiiiiiii_param_7];
	ld.param.u32 	%r41, [_Z12shift_kernelPfS_iiiiiiii_param_8];
	ld.param.u32 	%r42, [_Z12shift_kernelPfS_iiiiiiii_param_9];
	cvta.to.global.u64 	%rd1, %rd4;
	cvta.to.global.u64 	%rd2, %rd3;
	add.s32 	%r43, %r40, 32;
	shr.s32 	%r44, %r43, 31;
	shr.u32 	%r45, %r44, 27;
	add.s32 	%r46, %r43, %r45;
	shr.s32 	%r1, %r46, 5;
	add.s32 	%r47, %r41, 32;
	shr.s32 	%r48, %r47, 31;
	shr.u32 	%r49, %r48, 27;
	add.s32 	%r50, %r47, %r49;
	shr.s32 	%r2, %r50, 5;
	setp.lt.s32 	%p2, %r40, 0;
	mov.u32 	%r51, %tid.x;
	mul.lo.s32 	%r3, %r1, %r51;
	setp.ge.u32 	%p3, %r3, %r40;
	or.pred  	%p4, %p2, %p3;
	@%p4 bra 	$L__BB2_5;
	mov.u32 	%r52, %ctaid.x;
	setp.gt.s32 	%p5, %r41, -1;
	mov.u32 	%r53, %tid.y;
	mul.lo.s32 	%r54, %r2, %r53;
	setp.lt.u32 	%p6, %r54, %r41;
	and.pred  	%p1, %p5, %p6;
	setp.lt.s32 	%p7, %r42, 1;
	mad.lo.s32 	%r5, %r38, %r52, %r35;
	@%p7 bra 	$L__BB2_5;
	and.b32  	%r6, %r42, 15;
	and.b32  	%r7, %r42, 7;
	and.b32  	%r8, %r42, 2147483632;
	and.b32  	%r9, %r42, 3;
	mov.b32 	%r131, 0;
$L__BB2_3:
	add.s32 	%r11, %r131, %r3;
	@%p1 bra 	$L__BB2_6;
$L__BB2_4:
	add.s32 	%r131, %r131, 1;
	setp.lt.s32 	%p20, %r131, %r1;
	add.s32 	%r126, %r131, %r3;
	setp.lt.u32 	%p21, %r126, %r40;
	and.pred  	%p22, %p20, %p21;
	@%p22 bra 	$L__BB2_3;
$L__BB2_5:
	ret;
$L__BB2_6:
	ld.param.u32 	%r130, [_Z12shift_kernelPfS_iiiiiiii_param_6];
	ld.param.u32 	%r128, [_Z12shift_kernelPfS_iiiiiiii_param_4];
	ld.param.u32 	%r127, [_Z12shift_kernelPfS_iiiiiiii_param_3];
	mad.lo.s32 	%r57, %r11, %r128, %r5;
	mad.lo.s32 	%r13, %r57, %r130, %r127;
	mov.b32 	%r132, 0;
$L__BB2_7:
	ld.param.u32 	%r129, [_Z12shift_kernelPfS_iiiiiiii_param_4];
	setp.lt.u32 	%p8, %r42, 16;
	add.s32 	%r15, %r132, %r54;
	mad.lo.s32 	%r59, %r15, %r129, %r13;
	mul.lo.s32 	%r16, %r59, %r42;
	add.s32 	%r60, %r131, %r3;
	mov.u32 	%r61, %ctaid.x;
	mad.lo.s32 	%r62, %r40, %r61, %r60;
	mad.lo.s32 	%r63, %r62, %r41, %r15;
	mul.lo.s32 	%r17, %r63, %r42;
	mov.b32 	%r137, 0;
	@%p8 bra 	$L__BB2_10;
	and.b32  	%r64, %r42, 2147483632;
	neg.s32 	%r135, %r64;
	add.s32 	%r134, %r17, 7;
	add.s32 	%r133, %r16, 7;
$L__BB2_9:
	.pragma "nounroll";
	add.s32 	%r65, %r133, -7;
	mul.wide.u32 	%rd5, %r65, 4;
	add.s64 	%rd6, %rd2, %rd5;
	ld.global.f32 	%f1, [%rd6];
	add.s32 	%r66, %r134, -7;
	mul.wide.u32 	%rd7, %r66, 4;
	add.s64 	%rd8, %rd1, %rd7;
	st.global.f32 	[%rd8], %f1;
	add.s32 	%r67, %r133, -6;
	mul.wide.u32 	%rd9, %r67, 4;
	add.s64 	%rd10, %rd2, %rd9;
	ld.global.f32 	%f2, [%rd10];
	add.s32 	%r68, %r134, -6;
	mul.wide.u32 	%rd11, %r68, 4;
	add.s64 	%rd12, %rd1, %rd11;
	st.global.f32 	[%rd12], %f2;
	add.s32 	%r69, %r133, -5;
	mul.wide.u32 	%rd13, %r69, 4;
	add.s64 	%rd14, %rd2, %rd13;
	ld.global.f32 	%f3, [%rd14];
	add.s32 	%r70, %r134, -5;
	mul.wide.u32 	%rd15, %r70, 4;
	add.s64 	%rd16, %rd1, %rd15;
	st.global.f32 	[%rd16], %f3;
	add.s32 	%r71, %r133, -4;
	mul.wide.u32 	%rd17, %r71, 4;
	add.s64 	%rd18, %rd2, %rd17;
	ld.global.f32 	%f4, [%rd18];
	add.s32 	%r72, %r134, -4;
	mul.wide.u32 	%rd19, %r72, 4;
	add.s64 	%rd20, %rd1, %rd19;
	st.global.f32 	[%rd20], %f4;
	add.s32 	%r73, %r133, -3;
	mul.wide.u32 	%rd21, %r73, 4;
	add.s64 	%rd22, %rd2, %rd21;
	ld.global.f32 	%f5, [%rd22];
	add.s32 	%r74, %r134, -3;
	mul.wide.u32 	%rd23, %r74, 4;
	add.s64 	%rd24, %rd1, %rd23;
	st.global.f32 	[%rd24], %f5;
	add.s32 	%r75, %r133, -2;
	mul.wide.u32 	%rd25, %r75, 4;
	add.s64 	%rd26, %rd2, %rd25;
	ld.global.f32 	%f6, [%rd26];
	add.s32 	%r76, %r134, -2;
	mul.wide.u32 	%rd27, %r76, 4;
	add.s64 	%rd28, %rd1, %rd27;
	st.global.f32 	[%rd28], %f6;
	add.s32 	%r77, %r133, -1;
	mul.wide.u32 	%rd29, %r77, 4;
	add.s64 	%rd30, %rd2, %rd29;
	ld.global.f32 	%f7, [%rd30];
	add.s32 	%r78, %r134, -1;
	mul.wide.u32 	%rd31, %r78, 4;
	add.s64 	%rd32, %rd1, %rd31;
	st.global.f32 	[%rd32], %f7;
	add.s32 	%r79, %r133, 8;
	mul.wide.u32 	%rd33, %r133, 4;
	add.s64 	%rd34, %rd2, %rd33;
	ld.global.f32 	%f8, [%rd34];
	add.s32 	%r80, %r134, 8;
	mul.wide.u32 	%rd35, %r134, 4;
	add.s64 	%rd36, %rd1, %rd35;
	st.global.f32 	[%rd36], %f8;
	add.s32 	%r81, %r133, 1;
	mul.wide.u32 	%rd37, %r81, 4;
	add.s64 	%rd38, %rd2, %rd37;
	ld.global.f32 	%f9, [%rd38];
	add.s32 	%r82, %r134, 1;
	mul.wide.u32 	%rd39, %r82, 4;
	add.s64 	%rd40, %rd1, %rd39;
	st.global.f32 	[%rd40], %f9;
	add.s32 	%r83, %r133, 2;
	mul.wide.u32 	%rd41, %r83, 4;
	add.s64 	%rd42, %rd2, %rd41;
	ld.global.f32 	%f10, [%rd42];
	add.s32 	%r84, %r134, 2;
	mul.wide.u32 	%rd43, %r84, 4;
	add.s64 	%rd44, %rd1, %rd43;
	st.global.f32 	[%rd44], %f10;
	add.s32 	%r85, %r133, 3;
	mul.wide.u32 	%rd45, %r85, 4;
	add.s64 	%rd46, %rd2, %rd45;
	ld.global.f32 	%f11, [%rd46];
	add.s32 	%r86, %r134, 3;
	mul.wide.u32 	%rd47, %r86, 4;
	add.s64 	%rd48, %rd1, %rd47;
	st.global.f32 	[%rd48], %f11;
	add.s32 	%r87, %r133, 4;
	mul.wide.u32 	%rd49, %r87, 4;
	add.s64 	%rd50, %rd2, %rd49;
	ld.global.f32 	%f12, [%rd50];
	add.s32 	%r88, %r134, 4;
	mul.wide.u32 	%rd51, %r88, 4;
	add.s64 	%rd52, %rd1, %rd51;
	st.global.f32 	[%rd52], %f12;
	add.s32 	%r89, %r133, 5;
	mul.wide.u32 	%rd53, %r89, 4;
	add.s64 	%rd54, %rd2, %rd53;
	ld.global.f32 	%f13, [%rd54];
	add.s32 	%r90, %r134, 5;
	mul.wide.u32 	%rd55, %r90, 4;
	add.s64 	%rd56, %rd1, %rd55;
	st.global.f32 	[%rd56], %f13;
	add.s32 	%r91, %r133, 6;
	mul.wide.u32 	%rd57, %r91, 4;
	add.s64 	%rd58, %rd2, %rd57;
	ld.global.f32 	%f14, [%rd58];
	add.s32 	%r92, %r134, 6;
	mul.wide.u32 	%rd59, %r92, 4;
	add.s64 	%rd60, %rd1, %rd59;
	st.global.f32 	[%rd60], %f14;
	add.s32 	%r93, %r133, 7;
	mul.wide.u32 	%rd61, %r93, 4;
	add.s64 	%rd62, %rd2, %rd61;
	ld.global.f32 	%f15, [%rd62];
	add.s32 	%r94, %r134, 7;
	mul.wide.u32 	%rd63, %r94, 4;
	add.s64 	%rd64, %rd1, %rd63;
	st.global.f32 	[%rd64], %f15;
	mul.wide.u32 	%rd65, %r79, 4;
	add.s64 	%rd66, %rd2, %rd65;
	ld.global.f32 	%f16, [%rd66];
	mul.wide.u32 	%rd67, %r80, 4;
	add.s64 	%rd68, %rd1, %rd67;
	st.global.f32 	[%rd68], %f16;
	add.s32 	%r135, %r135, 16;
	add.s32 	%r134, %r134, 16;
	add.s32 	%r133, %r133, 16;
	setp.ne.s32 	%p9, %r135, 0;
	mov.u32 	%r137, %r8;
	@%p9 bra 	$L__BB2_9;
$L__BB2_10:
	setp.eq.s32 	%p10, %r6, 0;
	@%p10 bra 	$L__BB2_20;
	add.s32 	%r95, %r6, -1;
	setp.lt.u32 	%p11, %r95, 7;
	@%p11 bra 	$L__BB2_13;
	add.s32 	%r96, %r137, %r16;
	mul.wide.u32 	%rd69, %r96, 4;
	add.s64 	%rd70, %rd2, %rd69;
	ld.global.f32 	%f17, [%rd70];
	add.s32 	%r97, %r137, %r17;
	mul.wide.u32 	%rd71, %r97, 4;
	add.s64 	%rd72, %rd1, %rd71;
	st.global.f32 	[%rd72], %f17;
	add.s32 	%r98, %r96, 1;
	mul.wide.u32 	%rd73, %r98, 4;
	add.s64 	%rd74, %rd2, %rd73;
	ld.global.f32 	%f18, [%rd74];
	add.s32 	%r99, %r97, 1;
	mul.wide.u32 	%rd75, %r99, 4;
	add.s64 	%rd76, %rd1, %rd75;
	st.global.f32 	[%rd76], %f18;
	add.s32 	%r100, %r96, 2;
	mul.wide.u32 	%rd77, %r100, 4;
	add.s64 	%rd78, %rd2, %rd77;
	ld.global.f32 	%f19, [%rd78];
	add.s32 	%r101, %r97, 2;
	mul.wide.u32 	%rd79, %r101, 4;
	add.s64 	%rd80, %rd1, %rd79;
	st.global.f32 	[%rd80], %f19;
	add.s32 	%r102, %r96, 3;
	mul.wide.u32 	%rd81, %r102, 4;
	add.s64 	%rd82, %rd2, %rd81;
	ld.global.f32 	%f20, [%rd82];
	add.s32 	%r103, %r97, 3;
	mul.wide.u32 	%rd83, %r103, 4;
	add.s64 	%rd84, %rd1, %rd83;
	st.global.f32 	[%rd84], %f20;
	add.s32 	%r104, %r96, 4;
	mul.wide.u32 	%rd85, %r104, 4;
	add.s64 	%rd86, %rd2, %rd85;
	ld.global.f32 	%f21, [%rd86];
	add.s32 	%r105, %r97, 4;
	mul.wide.u32 	%rd87, %r105, 4;
	add.s64 	%rd88, %rd1, %rd87;
	st.global.f32 	[%rd88], %f21;
	add.s32 	%r106, %r96, 5;
	mul.wide.u32 	%rd89, %r106, 4;
	add.s64 	%rd90, %rd2, %rd89;
	ld.global.f32 	%f22, [%rd90];
	add.s32 	%r107, %r97, 5;
	mul.wide.u32 	%rd91, %r107, 4;
	add.s64 	%rd92, %rd1, %rd91;
	st.global.f32 	[%rd92], %f22;
	add.s32 	%r108, %r96, 6;
	mul.wide.u32 	%rd93, %r108, 4;
	add.s64 	%rd94, %rd2, %rd93;
	ld.global.f32 	%f23, [%rd94];
	add.s32 	%r109, %r97, 6;
	mul.wide.u32 	%rd95, %r109, 4;
	add.s64 	%rd96, %rd1, %rd95;
	st.global.f32 	[%rd96], %f23;
	add.s32 	%r110, %r96, 7;
	mul.wide.u32 	%rd97, %r110, 4;
	add.s64 	%rd98, %rd2, %rd97;
	ld.global.f32 	%f24, [%rd98];
	add.s32 	%r111, %r97, 7;
	mul.wide.u32 	%rd99, %r111, 4;
	add.s64 	%rd100, %rd1, %rd99;
	st.global.f32 	[%rd100], %f24;
	add.s32 	%r137, %r137, 8;
$L__BB2_13:
	setp.eq.s32 	%p12, %r7, 0;
	@%p12 bra 	$L__BB2_20;
	add.s32 	%r112, %r7, -1;
	setp.lt.u32 	%p13, %r112, 3;
	@%p13 bra 	$L__BB2_16;
	add.s32 	%r113, %r137, %r16;
	mul.wide.u32 	%rd101, %r113, 4;
	add.s64 	%rd102, %rd2, %rd101;
	ld.global.f32 	%f25, [%rd102];
	add.s32 	%r114, %r137, %r17;
	mul.wide.u32 	%rd103, %r114, 4;
	add.s64 	%rd104, %rd1, %rd103;
	st.global.f32 	[%rd104], %f25;
	add.s32 	%r115, %r113, 1;
	mul.wide.u32 	%rd105, %r115, 4;
	add.s64 	%rd106, %rd2, %rd105;
	ld.global.f32 	%f26, [%rd106];
	add.s32 	%r116, %r114, 1;
	mul.wide.u32 	%rd107, %r116, 4;
	add.s64 	%rd108, %rd1, %rd107;
	st.global.f32 	[%rd108], %f26;
	add.s32 	%r117, %r113, 2;
	mul.wide.u32 	%rd109, %r117, 4;
	add.s64 	%rd110, %rd2, %rd109;
	ld.global.f32 	%f27, [%rd110];
	add.s32 	%r118, %r114, 2;
	mul.wide.u32 	%rd111, %r118, 4;
	add.s64 	%rd112, %rd1, %rd111;
	st.global.f32 	[%rd112], %f27;
	add.s32 	%r119, %r113, 3;
	mul.wide.u32 	%rd113, %r119, 4;
	add.s64 	%rd114, %rd2, %rd113;
	ld.global.f32 	%f28, [%rd114];
	add.s32 	%r120, %r114, 3;
	mul.wide.u32 	%rd115, %r120, 4;
	add.s64 	%rd116, %rd1, %rd115;
	st.global.f32 	[%rd116], %f28;
	add.s32 	%r137, %r137, 4;
$L__BB2_16:
	setp.eq.s32 	%p14, %r9, 0;
	@%p14 bra 	$L__BB2_20;
	setp.eq.s32 	%p15, %r9, 1;
	add.s32 	%r32, %r137, %r16;
	mul.wide.u32 	%rd117, %r32, 4;
	add.s64 	%rd118, %rd2, %rd117;
	ld.global.f32 	%f29, [%rd118];
	add.s32 	%r33, %r137, %r17;
	mul.wide.u32 	%rd119, %r33, 4;
	add.s64 	%rd120, %rd1, %rd119;
	st.global.f32 	[%rd120], %f29;
	@%p15 bra 	$L__BB2_20;
	setp.eq.s32 	%p16, %r9, 2;
	add.s32 	%r121, %r32, 1;
	mul.wide.u32 	%rd121, %r121, 4;
	add.s64 	%rd122, %rd2, %rd121;
	ld.global.f32 	%f30, [%rd122];
	add.s32 	%r122, %r33, 1;
	mul.wide.u32 	%rd123, %r122, 4;
	add.s64 	%rd124, %rd1, %rd123;
	st.global.f32 	[%rd124], %f30;
	@%p16 bra 	$L__BB2_20;
	add.s32 	%r123, %r32, 2;
	mul.wide.u32 	%rd125, %r123, 4;
	add.s64 	%rd126, %rd2, %rd125;
	ld.global.f32 	%f31, [%rd126];
	add.s32 	%r124, %r33, 2;
	mul.wide.u32 	%rd127, %r124, 4;
	add.s64 	%rd128, %rd1, %rd127;
	st.global.f32 	[%rd128], %f31;
$L__BB2_20:
	add.s32 	%r132, %r132, 1;
	setp.lt.s32 	%p17, %r132, %r2;
	add.s32 	%r125, %r15, 1;
	setp.lt.u32 	%p18, %r125, %r41;
	and.pred  	%p19, %p17, %p18;
	@%p19 bra 	$L__BB2_7;
	bra.uni 	$L__BB2_4;

}
	// .globl	_Z8conv_bmmPfS_S_iiii
.visible .entry _Z8conv_bmmPfS_S_iiii(
	.param .u64 .ptr .align 1 _Z8conv_bmmPfS_S_iiii_param_0,
	.param .u64 .ptr .align 1 _Z8conv_bmmPfS_S_iiii_param_1,
	.param .u64 .ptr .align 1 _Z8conv_bmmPfS_S_iiii_param_2,
	.param .u32 _Z8conv_bmmPfS_S_iiii_param_3,
	.param .u32 _Z8conv_bmmPfS_S_iiii_param_4,
	.param .u32 _Z8conv_bmmPfS_S_iiii_param_5,
	.param .u32 _Z8conv_bmmPfS_S_iiii_param_6
)
{
	.reg .pred 	%p<21>;
	.reg .b32 	%r<74>;
	.reg .b32 	%f<83>;
	.reg .b64 	%rd<43>;

	ld.param.u64 	%rd5, [_Z8conv_bmmPfS_S_iiii_param_0];
	ld.param.u64 	%rd6, [_Z8conv_bmmPfS_S_iiii_param_1];
	ld.param.u64 	%rd7, [_Z8conv_bmmPfS_S_iiii_param_2];
	ld.param.u32 	%r37, [_Z8conv_bmmPfS_S_iiii_param_4];
	ld.param.u32 	%r38, [_Z8conv_bmmPfS_S_iiii_param_5];
	ld.param.u32 	%r39, [_Z8conv_bmmPfS_S_iiii_param_6];
	cvta.to.global.u64 	%rd1, %rd6;
	cvta.to.global.u64 	%rd2, %rd5;
	cvta.to.global.u64 	%rd3, %rd7;
	mov.u32 	%r40, %tid.x;
	shl.b32 	%r63, %r40, 6;
	setp.ge.s32 	%p1, %r63, %r37;
	@%p1 bra 	$L__BB3_27;
	add.s32 	%r41, %r63, 64;
	mov.u32 	%r42, %tid.y;
	mov.u32 	%r43, %ctaid.x;
	shl.b32 	%r2, %r42, 6;
	add.s32 	%r44, %r2, 64;
	setp.lt.s32 	%p2, %r38, 1;
	mul.lo.s32 	%r3, %r37, %r43;
	min.s32 	%r4, %r39, %r44;
	min.u32 	%r5, %r37, %r41;
	@%p2 bra 	$L__BB3_18;
	and.b32  	%r6, %r38, 7;
	and.b32  	%r7, %r38, 2147483640;
	shl.b32 	%r8, %r39, 3;
	mul.wide.s32 	%rd35, %r39, 4;
$L__BB3_3:
	setp.lt.s32 	%p10, %r2, %r39;
	@%p10 bra 	$L__BB3_5;
$L__BB3_4:
	add.s32 	%r63, %r63, 1;
	setp.lt.u32 	%p20, %r63, %r5;
	@%p20 bra 	$L__BB3_3;
	bra.uni 	$L__BB3_27;
$L__BB3_5:
	add.s32 	%r49, %r63, %r3;
	mul.lo.s32 	%r11, %r49, %r38;
	mov.u32 	%r64, %r2;
$L__BB3_6:
	setp.lt.u32 	%p11, %r38, 8;
	mov.b32 	%r69, 0;
	mov.f32 	%f82, 0f00000000;
	@%p11 bra 	$L__BB3_9;
	and.b32  	%r51, %r38, 2147483640;
	neg.s32 	%r67, %r51;
	mov.f32 	%f82, 0f00000000;
	mov.u32 	%r65, %r11;
	mov.u32 	%r66, %r64;
$L__BB3_8:
	.pragma "nounroll";
	mul.wide.s32 	%rd11, %r65, 4;
	add.s64 	%rd12, %rd2, %rd11;
	ld.global.f32 	%f30, [%rd12];
	mul.wide.s32 	%rd13, %r66, 4;
	add.s64 	%rd14, %rd1, %rd13;
	ld.global.f32 	%f31, [%rd14];
	fma.rn.f32 	%f32, %f30, %f31, %f82;
	ld.global.f32 	%f33, [%rd12+4];
	mul.wide.s32 	%rd15, %r39, 4;
	add.s64 	%rd16, %rd14, %rd15;
	ld.global.f32 	%f34, [%rd16];
	fma.rn.f32 	%f35, %f33, %f34, %f32;
	ld.global.f32 	%f36, [%rd12+8];
	add.s64 	%rd17, %rd16, %rd15;
	ld.global.f32 	%f37, [%rd17];
	fma.rn.f32 	%f38, %f36, %f37, %f35;
	ld.global.f32 	%f39, [%rd12+12];
	add.s64 	%rd18, %rd17, %rd15;
	ld.global.f32 	%f40, [%rd18];
	fma.rn.f32 	%f41, %f39, %f40, %f38;
	ld.global.f32 	%f42, [%rd12+16];
	add.s64 	%rd19, %rd18, %rd15;
	ld.global.f32 	%f43, [%rd19];
	fma.rn.f32 	%f44, %f42, %f43, %f41;
	ld.global.f32 	%f45, [%rd12+20];
	add.s64 	%rd20, %rd19, %rd15;
	ld.global.f32 	%f46, [%rd20];
	fma.rn.f32 	%f47, %f45, %f46, %f44;
	ld.global.f32 	%f48, [%rd12+24];
	add.s64 	%rd21, %rd20, %rd15;
	ld.global.f32 	%f49, [%rd21];
	fma.rn.f32 	%f50, %f48, %f49, %f47;
	ld.global.f32 	%f51, [%rd12+28];
	add.s64 	%rd22, %rd21, %rd15;
	ld.global.f32 	%f52, [%rd22];
	fma.rn.f32 	%f82, %f51, %f52, %f50;
	add.s32 	%r67, %r67, 8;
	add.s32 	%r66, %r66, %r8;
	add.s32 	%r65, %r65, 8;
	setp.ne.s32 	%p12, %r67, 0;
	mov.u32 	%r69, %r7;
	@%p12 bra 	$L__BB3_8;
$L__BB3_9:
	setp.eq.s32 	%p13, %r6, 0;
	@%p13 bra 	$L__BB3_17;
	add.s32 	%r52, %r6, -1;
	setp.lt.u32 	%p14, %r52, 3;
	@%p14 bra 	$L__BB3_12;
	add.s32 	%r53, %r69, %r11;
	mul.wide.s32 	%rd23, %r53, 4;
	add.s64 	%rd24, %rd2, %rd23;
	ld.global.f32 	%f54, [%rd24];
	mad.lo.s32 	%r54, %r69, %r39, %r64;
	mul.wide.s32 	%rd25, %r54, 4;
	add.s64 	%rd26, %rd1, %rd25;
	ld.global.f32 	%f55, [%rd26];
	fma.rn.f32 	%f56, %f54, %f55, %f82;
	ld.global.f32 	%f57, [%rd24+4];
	add.s64 	%rd28, %rd26, %rd35;
	ld.global.f32 	%f58, [%rd28];
	fma.rn.f32 	%f59, %f57, %f58, %f56;
	ld.global.f32 	%f60, [%rd24+8];
	add.s64 	%rd29, %rd28, %rd35;
	ld.global.f32 	%f61, [%rd29];
	fma.rn.f32 	%f62, %f60, %f61, %f59;
	ld.global.f32 	%f63, [%rd24+12];
	add.s64 	%rd30, %rd29, %rd35;
	ld.global.f32 	%f64, [%rd30];
	fma.rn.f32 	%f82, %f63, %f64, %f62;
	add.s32 	%r69, %r69, 4;
$L__BB3_12:
	and.b32  	%r55, %r38, 3;
	setp.eq.s32 	%p15, %r55, 0;
	@%p15 bra 	$L__BB3_17;
	setp.eq.s32 	%p16, %r55, 1;
	@%p16 bra 	$L__BB3_15;
	add.s32 	%r56, %r69, %r11;
	mul.wide.s32 	%rd31, %r56, 4;
	add.s64 	%rd32, %rd2, %rd31;
	ld.global.f32 	%f66, [%rd32];
	mad.lo.s32 	%r57, %r69, %r39, %r64;
	mul.wide.s32 	%rd33, %r57, 4;
	add.s64 	%rd34, %rd1, %rd33;
	ld.global.f32 	%f67, [%rd34];
	fma.rn.f32 	%f68, %f66, %f67, %f82;
	ld.global.f32 	%f69, [%rd32+4];
	add.s64 	%rd36, %rd34, %rd35;
	ld.global.f32 	%f70, [%rd36];
	fma.rn.f32 	%f82, %f69, %f70, %f68;
	add.s32 	%r69, %r69, 2;
$L__BB3_15:
	and.b32  	%r58, %r38, 1;
	setp.eq.b32 	%p17, %r58, 1;
	not.pred 	%p18, %p17;
	@%p18 bra 	$L__BB3_17;
	add.s32 	%r59, %r69, %r11;
	mul.wide.s32 	%rd37, %r59, 4;
	add.s64 	%rd38, %rd2, %rd37;
	ld.global.f32 	%f71, [%rd38];
	mad.lo.s32 	%r60, %r69, %r39, %r64;
	mul.wide.s32 	%rd39, %r60, 4;
	add.s64 	%rd40, %rd1, %rd39;
	ld.global.f32 	%f72, [%rd40];
	fma.rn.f32 	%f82, %f71, %f72, %f82;
$L__BB3_17:
	add.s32 	%r61, %r63, %r3;
	mad.lo.s32 	%r62, %r61, %r39, %r64;
	mul.wide.s32 	%rd41, %r62, 4;
	add.s64 	%rd42, %rd3, %rd41;
	ld.global.f32 	%f73, [%rd42];
	add.f32 	%f74, %f82, %f73;
	st.global.f32 	[%rd42], %f74;
	add.s32 	%r64, %r64, 1;
	setp.lt.s32 	%p19, %r64, %r4;
	@%p19 bra 	$L__BB3_6;
	bra.uni 	$L__BB3_4;
$L__BB3_18:
	add.s32 	%r26, %r2, 1;
	max.s32 	%r45, %r4, %r26;
	and.b32  	%r27, %r45, 3;
	add.s32 	%r28, %r2, 2;
	add.s32 	%r29, %r2, 3;
	sub.s32 	%r30, %r2, %r45;
$L__BB3_19:
	setp.ge.s32 	%p3, %r2, %r39;
	@%p3 bra 	$L__BB3_26;
	setp.eq.s32 	%p4, %r27, 0;
	add.s32 	%r46, %r63, %r3;
	mul.lo.s32 	%r32, %r46, %r39;
	mov.u32 	%r72, %r2;
	@%p4 bra 	$L__BB3_24;
	setp.eq.s32 	%p5, %r27, 1;
	add.s32 	%r47, %r2, %r32;
	mul.wide.s32 	%rd8, %r47, 4;
	add.s64 	%rd4, %rd3, %rd8;
	ld.global.f32 	%f13, [%rd4];
	add.f32 	%f14, %f13, 0f00000000;
	st.global.f32 	[%rd4], %f14;
	mov.u32 	%r72, %r26;
	@%p5 bra 	$L__BB3_24;
	setp.eq.s32 	%p6, %r27, 2;
	ld.global.f32 	%f15, [%rd4+4];
	add.f32 	%f16, %f15, 0f00000000;
	st.global.f32 	[%rd4+4], %f16;
	mov.u32 	%r72, %r28;
	@%p6 bra 	$L__BB3_24;
	ld.global.f32 	%f17, [%rd4+8];
	add.f32 	%f18, %f17, 0f00000000;
	st.global.f32 	[%rd4+8], %f18;
	mov.u32 	%r72, %r29;
$L__BB3_24:
	setp.gt.u32 	%p7, %r30, -4;
	@%p7 bra 	$L__BB3_26;
$L__BB3_25:
	add.s32 	%r48, %r72, %r32;
	mul.wide.s32 	%rd9, %r48, 4;
	add.s64 	%rd10, %rd3, %rd9;
	ld.global.f32 	%f19, [%rd10];
	add.f32 	%f20, %f19, 0f00000000;
	st.global.f32 	[%rd10], %f20;
	ld.global.f32 	%f21, [%rd10+4];
	add.f32 	%f22, %f21, 0f00000000;
	st.global.f32 	[%rd10+4], %f22;
	ld.global.f32 	%f23, [%rd10+8];
	add.f32 	%f24, %f23, 0f00000000;
	st.global.f32 	[%rd10+8], %f24;
	ld.global.f32 	%f25, [%rd10+12];
	add.f32 	%f26, %f25, 0f00000000;
	st.global.f32 	[%rd10+12], %f26;
	add.s32 	%r72, %r72, 4;
	setp.lt.s32 	%p8, %r72, %r4;
	@%p8 bra 	$L__BB3_25;
$L__BB3_26:
	add.s32 	%r63, %r63, 1;
	setp.lt.u32 	%p9, %r63, %r5;
	@%p9 bra 	$L__BB3_19;
$L__BB3_27:
	ret;

}
	// .globl	_Z23flash_attention_forwardPfS_S_S_iiiifii
.visible .entry _Z23flash_attention_forwardPfS_S_S_iiiifii(
	.param .u64 .ptr .align 1 _Z23flash_attention_forwardPfS_S_S_iiiifii_param_0,
	.param .u64 .ptr .align 1 _Z23flash_attention_forwardPfS_S_S_iiiifii_param_1,
	.param .u64 .ptr .align 1 _Z23flash_attention_forwardPfS_S_S_iiiifii_param_2,
	.param .u64 .ptr .align 1 _Z23flash_attention_forwardPfS_S_S_iiiifii_param_3,
	.param .u32 _Z23flash_attention_forwardPfS_S_S_iiiifii_param_4,
	.param .u32 _Z23flash_attention_forwardPfS_S_S_iiiifii_param_5,
	.param .u32 _Z23flash_attention_forwardPfS_S_S_iiiifii_param_6,
	.param .u32 _Z23flash_attention_forwardPfS_S_S_iiiifii_param_7,
	.param .f32 _Z23flash_attention_forwardPfS_S_S_iiiifii_param_8,
	.param .u32 _Z23flash_attention_forwardPfS_S_S_iiiifii_param_9,
	.param .u32 _Z23flash_attention_forwardPfS_S_S_iiiifii_param_10
)
{
	.reg .pred 	%p<105>;
	.reg .b32 	%r<362>;
	.reg .b32 	%f<475>;
	.reg .b64 	%rd<190>;
	// demoted variable
	.shared .align 4 .b8 _ZZ23flash_attention_forwardPfS_S_S_iiiifiiE2Qi[2048];
	// demoted variable
	.shared .align 4 .b8 _ZZ23flash_attention_forwardPfS_S_S_iiiifiiE3Oij[2048];
	// demoted variable
	.shared .align 4 .b8 _ZZ23flash_attention_forwardPfS_S_S_iiiifiiE2li[16];
	// demoted variable
	.shared .align 4 .b8 _ZZ23flash_attention_forwardPfS_S_S_iiiifiiE2mi[16];
	// demoted variable
	.shared .align 4 .b8 _ZZ23flash_attention_forwardPfS_S_S_iiiifiiE2Kj[2048];
	// demoted variable
	.shared .align 4 .b8 _ZZ23flash_attention_forwardPfS_S_S_iiiifiiE2Vj[2048];
	// demoted variable
	.shared .align 4 .b8 _ZZ23flash_attention_forwardPfS_S_S_iiiifiiE3Sij[64];
	// demoted variable
	.shared .align 4 .b8 _ZZ23flash_attention_forwardPfS_S_S_iiiifiiE6new_mi[16];
	// demoted variable
	.shared .align 4 .b8 _ZZ23flash_attention_forwardPfS_S_S_iiiifiiE13row_reduction[2048];
	ld.param.u64 	%rd5, [_Z23flash_attention_forwardPfS_S_S_iiiifii_param_0];
	ld.param.u64 	%rd6, [_Z23flash_attention_forwardPfS_S_S_iiiifii_param_1];
	ld.param.u64 	%rd7, [_Z23flash_attention_forwardPfS_S_S_iiiifii_param_2];
	ld.param.u64 	%rd8, [_Z23flash_attention_forwardPfS_S_S_iiiifii_param_3];
	ld.param.u32 	%r112, [_Z23flash_attention_forwardPfS_S_S_iiiifii_param_5];
	ld.param.u32 	%r113, [_Z23flash_attention_forwardPfS_S_S_iiiifii_param_6];
	ld.param.u32 	%r114, [_Z23flash_attention_forwardPfS_S_S_iiiifii_param_7];
	ld.param.u32 	%r116, [_Z23flash_attention_forwardPfS_S_S_iiiifii_param_9];
	ld.param.u32 	%r115, [_Z23flash_attention_forwardPfS_S_S_iiiifii_param_10];
	cvta.to.global.u64 	%rd1, %rd5;
	cvta.to.global.u64 	%rd2, %rd7;
	cvta.to.global.u64 	%rd3, %rd6;
	cvta.to.global.u64 	%rd4, %rd8;
	mov.u32 	%r117, %ctaid.x;
	div.u32 	%r1, %r117, %r116;
	mul.lo.s32 	%r118, %r1, %r116;
	sub.s32 	%r2, %r117, %r118;
	mov.u32 	%r3, %tid.x;
	setp.lt.u32 	%p6, %r3, 4;
	mov.u32 	%r4, %tid.y;
	setp.eq.s32 	%p7, %r4, 0;
	and.pred  	%p1, %p6, %p7;
	shl.b32 	%r119, %r3, 9;
	mov.u32 	%r120, _ZZ23flash_attention_forwardPfS_S_S_iiiifiiE2Qi;
	add.s32 	%r5, %r120, %r119;
	shl.b32 	%r121, %r3, 2;
	mov.u32 	%r122, _ZZ23flash_attention_forwardPfS_S_S_iiiifiiE2li;
	add.s32 	%r6, %r122, %r121;
	mov.u32 	%r123, _ZZ23flash_attention_forwardPfS_S_S_iiiifiiE2mi;
	add.s32 	%r7, %r123, %r121;
	not.pred 	%p8, %p1;
	@%p8 bra 	$L__BB4_16;
	shl.b32 	%r124, %r2, 2;
	add.s32 	%r8, %r124, %r3;
	setp.ge.u32 	%p9, %r8, %r112;
	@%p9 bra 	$L__BB4_16;
	setp.lt.s32 	%p10, %r114, 1;
	@%p10 bra 	$L__BB4_15;
	mad.lo.s32 	%r126, %r1, %r112, %r8;
	mul.lo.s32 	%r9, %r126, %r114;
	add.s32 	%r127, %r114, -1;
	and.b32  	%r10, %r114, 15;
	setp.lt.u32 	%p11, %r127, 15;
	mov.b32 	%r330, 0;
	@%p11 bra 	$L__BB4_6;
	and.b32  	%r330, %r114, 2147483632;
	mov.b32 	%r328, 0;
$L__BB4_5:
	.pragma "nounroll";
	add.s32 	%r129, %r328, %r9;
	mul.wide.u32 	%rd9, %r129, 4;
	add.s64 	%rd10, %rd1, %rd9;
	ld.global.f32 	%f25, [%rd10];
	shl.b32 	%r130, %r328, 2;
	add.s32 	%r131, %r5, %r130;
	st.shared.f32 	[%r131], %f25;
	add.s32 	%r132, %r129, 1;
	mul.wide.u32 	%rd11, %r132, 4;
	add.s64 	%rd12, %rd1, %rd11;
	ld.global.f32 	%f26, [%rd12];
	st.shared.f32 	[%r131+4], %f26;
	add.s32 	%r133, %r129, 2;
	mul.wide.u32 	%rd13, %r133, 4;
	add.s64 	%rd14, %rd1, %rd13;
	ld.global.f32 	%f27, [%rd14];
	st.shared.f32 	[%r131+8], %f27;
	add.s32 	%r134, %r129, 3;
	mul.wide.u32 	%rd15, %r134, 4;
	add.s64 	%rd16, %rd1, %rd15;
	ld.global.f32 	%f28, [%rd16];
	st.shared.f32 	[%r131+12], %f28;
	add.s32 	%r135, %r129, 4;
	mul.wide.u32 	%rd17, %r135, 4;
	add.s64 	%rd18, %rd1, %rd17;
	ld.global.f32 	%f29, [%rd18];
	st.shared.f32 	[%r131+16], %f29;
	add.s32 	%r136, %r129, 5;
	mul.wide.u32 	%rd19, %r136, 4;
	add.s64 	%rd20, %rd1, %rd19;
	ld.global.f32 	%f30, [%rd20];
	st.shared.f32 	[%r131+20], %f30;
	add.s32 	%r137, %r129, 6;
	mul.wide.u32 	%rd21, %r137, 4;
	add.s64 	%rd22, %rd1, %rd21;
	ld.global.f32 	%f31, [%rd22];
	st.shared.f32 	[%r131+24], %f31;
	add.s32 	%r138, %r129, 7;
	mul.wide.u32 	%rd23, %r138, 4;
	add.s64 	%rd24, %rd1, %rd23;
	ld.global.f32 	%f32, [%rd24];
	st.shared.f32 	[%r131+28], %f32;
	add.s32 	%r139, %r129, 8;
	mul.wide.u32 	%rd25, %r139, 4;
	add.s64 	%rd26, %rd1, %rd25;
	ld.global.f32 	%f33, [%rd26];
	st.shared.f32 	[%r131+32], %f33;
	add.s32 	%r140, %r129, 9;
	mul.wide.u32 	%rd27, %r140, 4;
	add.s64 	%rd28, %rd1, %rd27;
	ld.global.f32 	%f34, [%rd28];
	st.shared.f32 	[%r131+36], %f34;
	add.s32 	%r141, %r129, 10;
	mul.wide.u32 	%rd29, %r141, 4;
	add.s64 	%rd30, %rd1, %rd29;
	ld.global.f32 	%f35, [%rd30];
	st.shared.f32 	[%r131+40], %f35;
	add.s32 	%r142, %r129, 11;
	mul.wide.u32 	%rd31, %r142, 4;
	add.s64 	%rd32, %rd1, %rd31;
	ld.global.f32 	%f36, [%rd32];
	st.shared.f32 	[%r131+44], %f36;
	add.s32 	%r143, %r129, 12;
	mul.wide.u32 	%rd33, %r143, 4;
	add.s64 	%rd34, %rd1, %rd33;
	ld.global.f32 	%f37, [%rd34];
	st.shared.f32 	[%r131+48], %f37;
	add.s32 	%r144, %r129, 13;
	mul.wide.u32 	%rd35, %r144, 4;
	add.s64 	%rd36, %rd1, %rd35;
	ld.global.f32 	%f38, [%rd36];
	st.shared.f32 	[%r131+52], %f38;
	add.s32 	%r145, %r129, 14;
	mul.wide.u32 	%rd37, %r145, 4;
	add.s64 	%rd38, %rd1, %rd37;
	ld.global.f32 	%f39, [%rd38];
	st.shared.f32 	[%r131+56], %f39;
	add.s32 	%r146, %r129, 15;
	mul.wide.u32 	%rd39, %r146, 4;
	add.s64 	%rd40, %rd1, %rd39;
	ld.global.f32 	%f40, [%rd40];
	st.shared.f32 	[%r131+60], %f40;
	add.s32 	%r328, %r328, 16;
	setp.ne.s32 	%p12, %r328, %r330;
	@%p12 bra 	$L__BB4_5;
$L__BB4_6:
	setp.eq.s32 	%p13, %r10, 0;
	@%p13 bra 	$L__BB4_15;
	and.b32  	%r15, %r114, 7;
	setp.lt.u32 	%p14, %r10, 8;
	@%p14 bra 	$L__BB4_9;
	add.s32 	%r147, %r330, %r9;
	mul.wide.u32 	%rd41, %r147, 4;
	add.s64 	%rd42, %rd1, %rd41;
	ld.global.f32 	%f41, [%rd42];
	shl.b32 	%r148, %r330, 2;
	add.s32 	%r149, %r5, %r148;
	st.shared.f32 	[%r149], %f41;
	add.s32 	%r150, %r147, 1;
	mul.wide.u32 	%rd43, %r150, 4;
	add.s64 	%rd44, %rd1, %rd43;
	ld.global.f32 	%f42, [%rd44];
	st.shared.f32 	[%r149+4], %f42;
	add.s32 	%r151, %r147, 2;
	mul.wide.u32 	%rd45, %r151, 4;
	add.s64 	%rd46, %rd1, %rd45;
	ld.global.f32 	%f43, [%rd46];
	st.shared.f32 	[%r149+8], %f43;
	add.s32 	%r152, %r147, 3;
	mul.wide.u32 	%rd47, %r152, 4;
	add.s64 	%rd48, %rd1, %rd47;
	ld.global.f32 	%f44, [%rd48];
	st.shared.f32 	[%r149+12], %f44;
	add.s32 	%r153, %r147, 4;
	mul.wide.u32 	%rd49, %r153, 4;
	add.s64 	%rd50, %rd1, %rd49;
	ld.global.f32 	%f45, [%rd50];
	st.shared.f32 	[%r149+16], %f45;
	add.s32 	%r154, %r147, 5;
	mul.wide.u32 	%rd51, %r154, 4;
	add.s64 	%rd52, %rd1, %rd51;
	ld.global.f32 	%f46, [%rd52];
	st.shared.f32 	[%r149+20], %f46;
	add.s32 	%r155, %r147, 6;
	mul.wide.u32 	%rd53, %r155, 4;
	add.s64 	%rd54, %rd1, %rd53;
	ld.global.f32 	%f47, [%rd54];
	st.shared.f32 	[%r149+24], %f47;
	add.s32 	%r156, %r147, 7;
	mul.wide.u32 	%rd55, %r156, 4;
	add.s64 	%rd56, %rd1, %rd55;
	ld.global.f32 	%f48, [%rd56];
	st.shared.f32 	[%r149+28], %f48;
	add.s32 	%r330, %r330, 8;
$L__BB4_9:
	setp.eq.s32 	%p15, %r15, 0;
	@%p15 bra 	$L__BB4_15;
	and.b32  	%r18, %r114, 3;
	setp.lt.u32 	%p16, %r15, 4;
	@%p16 bra 	$L__BB4_12;
	add.s32 	%r157, %r330, %r9;
	mul.wide.u32 	%rd57, %r157, 4;
	add.s64 	%rd58, %rd1, %rd57;
	ld.global.f32 	%f49, [%rd58];
	shl.b32 	%r158, %r330, 2;
	add.s32 	%r159, %r5, %r158;
	st.shared.f32 	[%r159], %f49;
	add.s32 	%r160, %r157, 1;
	mul.wide.u32 	%rd59, %r160, 4;
	add.s64 	%rd60, %rd1, %rd59;
	ld.global.f32 	%f50, [%rd60];
	st.shared.f32 	[%r159+4], %f50;
	add.s32 	%r161, %r157, 2;
	mul.wide.u32 	%rd61, %r161, 4;
	add.s64 	%rd62, %rd1, %rd61;
	ld.global.f32 	%f51, [%rd62];
	st.shared.f32 	[%r159+8], %f51;
	add.s32 	%r162, %r157, 3;
	mul.wide.u32 	%rd63, %r162, 4;
	add.s64 	%rd64, %rd1, %rd63;
	ld.global.f32 	%f52, [%rd64];
	st.shared.f32 	[%r159+12], %f52;
	add.s32 	%r330, %r330, 4;
$L__BB4_12:
	setp.eq.s32 	%p17, %r18, 0;
	@%p17 bra 	$L__BB4_15;
	mov.b32 	%r333, 0;
$L__BB4_14:
	.pragma "nounroll";
	add.s32 	%r164, %r330, %r9;
	mul.wide.u32 	%rd65, %r164, 4;
	add.s64 	%rd66, %rd1, %rd65;
	ld.global.f32 	%f53, [%rd66];
	shl.b32 	%r165, %r330, 2;
	add.s32 	%r166, %r5, %r165;
	st.shared.f32 	[%r166], %f53;
	add.s32 	%r330, %r330, 1;
	add.s32 	%r333, %r333, 1;
	setp.ne.s32 	%p18, %r333, %r18;
	@%p18 bra 	$L__BB4_14;
$L__BB4_15:
	mov.b32 	%r167, 0;
	st.shared.u32 	[%r6], %r167;
	mov.b32 	%r168, -8388608;
	st.shared.u32 	[%r7], %r168;
$L__BB4_16:
	bar.sync 	0;
	setp.lt.s32 	%p19, %r115, 1;
	mov.u32 	%r170, _ZZ23flash_attention_forwardPfS_S_S_iiiifiiE3Oij;
	add.s32 	%r25, %r170, %r119;
	@%p19 bra 	$L__BB4_100;
	setp.eq.s32 	%p20, %r4, 0;
	setp.lt.u32 	%p21, %r3, 4;
	setp.eq.s32 	%p22, %r3, 0;
	setp.lt.u32 	%p23, %r4, 4;
	and.pred  	%p2, %p22, %p23;
	setp.gt.s32 	%p24, %r114, 0;
	shl.b32 	%r173, %r4, 9;
	mov.u32 	%r174, _ZZ23flash_attention_forwardPfS_S_S_iiiifiiE2Kj;
	add.s32 	%r26, %r174, %r173;
	mov.u32 	%r175, _ZZ23flash_attention_forwardPfS_S_S_iiiifiiE2Vj;
	add.s32 	%r27, %r175, %r173;
	shl.b32 	%r176, %r2, 2;
	add.s32 	%r177, %r176, %r3;
	shl.b32 	%r178, %r3, 4;
	mov.u32 	%r179, _ZZ23flash_attention_forwardPfS_S_S_iiiifiiE3Sij;
	add.s32 	%r29, %r179, %r178;
	mov.u32 	%r181, _ZZ23flash_attention_forwardPfS_S_S_iiiifiiE13row_reduction;
	add.s32 	%r30, %r181, %r119;
	shl.b32 	%r182, %r4, 2;
	add.s32 	%r31, %r30, %r182;
	setp.lt.u32 	%p25, %r177, %r112;
	and.pred  	%p26, %p21, %p25;
	shl.b32 	%r32, %r114, 2;
	min.u32 	%r33, %r113, 4;
	and.pred  	%p3, %p1, %p25;
	mov.u32 	%r184, _ZZ23flash_attention_forwardPfS_S_S_iiiifiiE6new_mi;
	add.s32 	%r34, %r184, %r121;
	and.pred  	%p4, %p20, %p26;
	add.s32 	%r35, %r114, -1;
	and.b32  	%r36, %r114, 15;
	and.b32  	%r37, %r114, 7;
	add.s32 	%r38, %r37, -1;
	and.b32  	%r39, %r114, 3;
	and.b32  	%r40, %r114, 2147483632;
	and.pred  	%p5, %p24, %p26;
	and.b32  	%r41, %r114, 2147483640;
	and.b32  	%r42, %r114, 1;
	neg.s32 	%r43, %r40;
	mov.b32 	%r334, 0;
	not.pred 	%p27, %p2;
	not.pred 	%p59, %p3;
$L__BB4_18:
	@%p27 bra 	$L__BB4_33;
	setp.lt.s32 	%p28, %r114, 1;
	shl.b32 	%r185, %r334, 2;
	add.s32 	%r45, %r185, %r4;
	setp.ge.u32 	%p29, %r45, %r113;
	or.pred  	%p30, %p29, %p28;
	@%p30 bra 	$L__BB4_33;
	setp.lt.u32 	%p31, %r35, 15;
	mad.lo.s32 	%r187, %r1, %r113, %r45;
	mul.lo.s32 	%r46, %r187, %r114;
	mov.b32 	%r340, 0;
	@%p31 bra 	$L__BB4_23;
	shl.b32 	%r189, %r4, 9;
	or.b32  	%r190, %r189, 32;
	mov.u32 	%r191, _ZZ23flash_attention_forwardPfS_S_S_iiiifiiE2Vj;
	add.s32 	%r336, %r191, %r190;
	mov.u32 	%r192, _ZZ23flash_attention_forwardPfS_S_S_iiiifiiE2Kj;
	add.s32 	%r335, %r192, %r190;
	mov.b32 	%r338, 0;
	mov.u32 	%r337, %r43;
$L__BB4_22:
	.pragma "nounroll";
	add.s32 	%r193, %r338, %r46;
	mul.wide.u32 	%rd67, %r193, 4;
	add.s64 	%rd68, %rd3, %rd67;
	ld.global.f32 	%f54, [%rd68];
	st.shared.f32 	[%r335+-32], %f54;
	add.s64 	%rd69, %rd2, %rd67;
	ld.global.f32 	%f55, [%rd69];
	st.shared.f32 	[%r336+-32], %f55;
	add.s32 	%r194, %r193, 1;
	mul.wide.u32 	%rd70, %r194, 4;
	add.s64 	%rd71, %rd3, %rd70;
	ld.global.f32 	%f56, [%rd71];
	st.shared.f32 	[%r335+-28], %f56;
	add.s64 	%rd72, %rd2, %rd70;
	ld.global.f32 	%f57, [%rd72];
	st.shared.f32 	[%r336+-28], %f57;
	add.s32 	%r195, %r193, 2;
	mul.wide.u32 	%rd73, %r195, 4;
	add.s64 	%rd74, %rd3, %rd73;
	ld.global.f32 	%f58, [%rd74];
	st.shared.f32 	[%r335+-24], %f58;
	add.s64 	%rd75, %rd2, %rd73;
	ld.global.f32 	%f59, [%rd75];
	st.shared.f32 	[%r336+-24], %f59;
	add.s32 	%r196, %r193, 3;
	mul.wide.u32 	%rd76, %r196, 4;
	add.s64 	%rd77, %rd3, %rd76;
	ld.global.f32 	%f60, [%rd77];
	st.shared.f32 	[%r335+-20], %f60;
	add.s64 	%rd78, %rd2, %rd76;
	ld.global.f32 	%f61, [%rd78];
	st.shared.f32 	[%r336+-20], %f61;
	add.s32 	%r197, %r193, 4;
	mul.wide.u32 	%rd79, %r197, 4;
	add.s64 	%rd80, %rd3, %rd79;
	ld.global.f32 	%f62, [%rd80];
	st.shared.f32 	[%r335+-16], %f62;
	add.s64 	%rd81, %rd2, %rd79;
	ld.global.f32 	%f63, [%rd81];
	st.shared.f32 	[%r336+-16], %f63;
	add.s32 	%r198, %r193, 5;
	mul.wide.u32 	%rd82, %r198, 4;
	add.s64 	%rd83, %rd3, %rd82;
	ld.global.f32 	%f64, [%rd83];
	st.shared.f32 	[%r335+-12], %f64;
	add.s64 	%rd84, %rd2, %rd82;
	ld.global.f32 	%f65, [%rd84];
	st.shared.f32 	[%r336+-12], %f65;
	add.s32 	%r199, %r193, 6;
	mul.wide.u32 	%rd85, %r199, 4;
	add.s64 	%rd86, %rd3, %rd85;
	ld.global.f32 	%f66, [%rd86];
	st.shared.f32 	[%r335+-8], %f66;
	add.s64 	%rd87, %rd2, %rd85;
	ld.global.f32 	%f67, [%rd87];
	st.shared.f32 	[%r336+-8], %f67;
	add.s32 	%r200, %r193, 7;
	mul.wide.u32 	%rd88, %r200, 4;
	add.s64 	%rd89, %rd3, %rd88;
	ld.global.f32 	%f68, [%rd89];
	st.shared.f32 	[%r335+-4], %f68;
	add.s64 	%rd90, %rd2, %rd88;
	ld.global.f32 	%f69, [%rd90];
	st.shared.f32 	[%r336+-4], %f69;
	add.s32 	%r201, %r193, 8;
	mul.wide.u32 	%rd91, %r201, 4;
	add.s64 	%rd92, %rd3, %rd91;
	ld.global.f32 	%f70, [%rd92];
	st.shared.f32 	[%r335], %f70;
	add.s64 	%rd93, %rd2, %rd91;
	ld.global.f32 	%f71, [%rd93];
	st.shared.f32 	[%r336], %f71;
	add.s32 	%r202, %r193, 9;
	mul.wide.u32 	%rd94, %r202, 4;
	add.s64 	%rd95, %rd3, %rd94;
	ld.global.f32 	%f72, [%rd95];
	st.shared.f32 	[%r335+4], %f72;
	add.s64 	%rd96, %rd2, %rd94;
	ld.global.f32 	%f73, [%rd96];
	st.shared.f32 	[%r336+4], %f73;
	add.s32 	%r203, %r193, 10;
	mul.wide.u32 	%rd97, %r203, 4;
	add.s64 	%rd98, %rd3, %rd97;
	ld.global.f32 	%f74, [%rd98];
	st.shared.f32 	[%r335+8], %f74;
	add.s64 	%rd99, %rd2, %rd97;
	ld.global.f32 	%f75, [%rd99];
	st.shared.f32 	[%r336+8], %f75;
	add.s32 	%r204, %r193, 11;
	mul.wide.u32 	%rd100, %r204, 4;
	add.s64 	%rd101, %rd3, %rd100;
	ld.global.f32 	%f76, [%rd101];
	st.shared.f32 	[%r335+12], %f76;
	add.s64 	%rd102, %rd2, %rd100;
	ld.global.f32 	%f77, [%rd102];
	st.shared.f32 	[%r336+12], %f77;
	add.s32 	%r205, %r193, 12;
	mul.wide.u32 	%rd103, %r205, 4;
	add.s64 	%rd104, %rd3, %rd103;
	ld.global.f32 	%f78, [%rd104];
	st.shared.f32 	[%r335+16], %f78;
	add.s64 	%rd105, %rd2, %rd103;
	ld.global.f32 	%f79, [%rd105];
	st.shared.f32 	[%r336+16], %f79;
	add.s32 	%r206, %r193, 13;
	mul.wide.u32 	%rd106, %r206, 4;
	add.s64 	%rd107, %rd3, %rd106;
	ld.global.f32 	%f80, [%rd107];
	st.shared.f32 	[%r335+20], %f80;
	add.s64 	%rd108, %rd2, %rd106;
	ld.global.f32 	%f81, [%rd108];
	st.shared.f32 	[%r336+20], %f81;
	add.s32 	%r207, %r193, 14;
	mul.wide.u32 	%rd109, %r207, 4;
	add.s64 	%rd110, %rd3, %rd109;
	ld.global.f32 	%f82, [%rd110];
	st.shared.f32 	[%r335+24], %f82;
	add.s64 	%rd111, %rd2, %rd109;
	ld.global.f32 	%f83, [%rd111];
	st.shared.f32 	[%r336+24], %f83;
	add.s32 	%r208, %r193, 15;
	mul.wide.u32 	%rd112, %r208, 4;
	add.s64 	%rd113, %rd3, %rd112;
	ld.global.f32 	%f84, [%rd113];
	st.shared.f32 	[%r335+28], %f84;
	add.s64 	%rd114, %rd2, %rd112;
	ld.global.f32 	%f85, [%rd114];
	st.shared.f32 	[%r336+28], %f85;
	add.s32 	%r338, %r338, 16;
	add.s32 	%r337, %r337, 16;
	add.s32 	%r336, %r336, 64;
	add.s32 	%r335, %r335, 64;
	setp.ne.s32 	%p32, %r337, 0;
	mov.u32 	%r340, %r40;
	@%p32 bra 	$L__BB4_22;
$L__BB4_23:
	setp.eq.s32 	%p33, %r36, 0;
	@%p33 bra 	$L__BB4_33;
	add.s32 	%r209, %r36, -1;
	setp.lt.u32 	%p34, %r209, 7;
	@%p34 bra 	$L__BB4_26;
	add.s32 	%r210, %r340, %r46;
	mul.wide.u32 	%rd115, %r210, 4;
	add.s64 	%rd116, %rd3, %rd115;
	ld.global.f32 	%f86, [%rd116];
	shl.b32 	%r211, %r340, 2;
	add.s32 	%r212, %r26, %r211;
	st.shared.f32 	[%r212], %f86;
	add.s64 	%rd117, %rd2, %rd115;
	ld.global.f32 	%f87, [%rd117];
	add.s32 	%r213, %r27, %r211;
	st.shared.f32 	[%r213], %f87;
	add.s32 	%r214, %r210, 1;
	mul.wide.u32 	%rd118, %r214, 4;
	add.s64 	%rd119, %rd3, %rd118;
	ld.global.f32 	%f88, [%rd119];
	st.shared.f32 	[%r212+4], %f88;
	add.s64 	%rd120, %rd2, %rd118;
	ld.global.f32 	%f89, [%rd120];
	st.shared.f32 	[%r213+4], %f89;
	add.s32 	%r215, %r210, 2;
	mul.wide.u32 	%rd121, %r215, 4;
	add.s64 	%rd122, %rd3, %rd121;
	ld.global.f32 	%f90, [%rd122];
	st.shared.f32 	[%r212+8], %f90;
	add.s64 	%rd123, %rd2, %rd121;
	ld.global.f32 	%f91, [%rd123];
	st.shared.f32 	[%r213+8], %f91;
	add.s32 	%r216, %r210, 3;
	mul.wide.u32 	%rd124, %r216, 4;
	add.s64 	%rd125, %rd3, %rd124;
	ld.global.f32 	%f92, [%rd125];
	st.shared.f32 	[%r212+12], %f92;
	add.s64 	%rd126, %rd2, %rd124;
	ld.global.f32 	%f93, [%rd126];
	st.shared.f32 	[%r213+12], %f93;
	add.s32 	%r217, %r210, 4;
	mul.wide.u32 	%rd127, %r217, 4;
	add.s64 	%rd128, %rd3, %rd127;
	ld.global.f32 	%f94, [%rd128];
	st.shared.f32 	[%r212+16], %f94;
	add.s64 	%rd129, %rd2, %rd127;
	ld.global.f32 	%f95, [%rd129];
	st.shared.f32 	[%r213+16], %f95;
	add.s32 	%r218, %r210, 5;
	mul.wide.u32 	%rd130, %r218, 4;
	add.s64 	%rd131, %rd3, %rd130;
	ld.global.f32 	%f96, [%rd131];
	st.shared.f32 	[%r212+20], %f96;
	add.s64 	%rd132, %rd2, %rd130;
	ld.global.f32 	%f97, [%rd132];
	st.shared.f32 	[%r213+20], %f97;
	add.s32 	%r219, %r210, 6;
	mul.wide.u32 	%rd133, %r219, 4;
	add.s64 	%rd134, %rd3, %rd133;
	ld.global.f32 	%f98, [%rd134];
	st.shared.f32 	[%r212+24], %f98;
	add.s64 	%rd135, %rd2, %rd133;
	ld.global.f32 	%f99, [%rd135];
	st.shared.f32 	[%r213+24], %f99;
	add.s32 	%r220, %r210, 7;
	mul.wide.u32 	%rd136, %r220, 4;
	add.s64 	%rd137, %rd3, %rd136;
	ld.global.f32 	%f100, [%rd137];
	st.shared.f32 	[%r212+28], %f100;
	add.s64 	%rd138, %rd2, %rd136;
	ld.global.f32 	%f101, [%rd138];
	st.shared.f32 	[%r213+28], %f101;
	add.s32 	%r340, %r340, 8;
$L__BB4_26:
	setp.eq.s32 	%p35, %r37, 0;
	@%p35 bra 	$L__BB4_33;
	setp.lt.u32 	%p36, %r38, 3;
	@%p36 bra 	$L__BB4_29;
	add.s32 	%r221, %r340, %r46;
	mul.wide.u32 	%rd139, %r221, 4;
	add.s64 	%rd140, %rd3, %rd139;
	ld.global.f32 	%f102, [%rd140];
	shl.b32 	%r222, %r340, 2;
	add.s32 	%r223, %r26, %r222;
	st.shared.f32 	[%r223], %f102;
	add.s64 	%rd141, %rd2, %rd139;
	ld.global.f32 	%f103, [%rd141];
	add.s32 	%r224, %r27, %r222;
	st.shared.f32 	[%r224], %f103;
	add.s32 	%r225, %r221, 1;
	mul.wide.u32 	%rd142, %r225, 4;
	add.s64 	%rd143, %rd3, %rd142;
	ld.global.f32 	%f104, [%rd143];
	st.shared.f32 	[%r223+4], %f104;
	add.s64 	%rd144, %rd2, %rd142;
	ld.global.f32 	%f105, [%rd144];
	st.shared.f32 	[%r224+4], %f105;
	add.s32 	%r226, %r221, 2;
	mul.wide.u32 	%rd145, %r226, 4;
	add.s64 	%rd146, %rd3, %rd145;
	ld.global.f32 	%f106, [%rd146];
	st.shared.f32 	[%r223+8], %f106;
	add.s64 	%rd147, %rd2, %rd145;
	ld.global.f32 	%f107, [%rd147];
	st.shared.f32 	[%r224+8], %f107;
	add.s32 	%r227, %r221, 3;
	mul.wide.u32 	%rd148, %r227, 4;
	add.s64 	%rd149, %rd3, %rd148;
	ld.global.f32 	%f108, [%rd149];
	st.shared.f32 	[%r223+12], %f108;
	add.s64 	%rd150, %rd2, %rd148;
	ld.global.f32 	%f109, [%rd150];
	st.shared.f32 	[%r224+12], %f109;
	add.s32 	%r340, %r340, 4;
$L__BB4_29:
	setp.eq.s32 	%p37, %r39, 0;
	@%p37 bra 	$L__BB4_33;
	setp.eq.s32 	%p38, %r39, 1;
	add.s32 	%r62, %r340, %r46;
	mul.wide.u32 	%rd151, %r62, 4;
	add.s64 	%rd152, %rd3, %rd151;
	ld.global.f32 	%f110, [%rd152];
	shl.b32 	%r228, %r340, 2;
	add.s32 	%r63, %r26, %r228;
	st.shared.f32 	[%r63], %f110;
	add.s64 	%rd153, %rd2, %rd151;
	ld.global.f32 	%f111, [%rd153];
	add.s32 	%r64, %r27, %r228;
	st.shared.f32 	[%r64], %f111;
	@%p38 bra 	$L__BB4_33;
	setp.eq.s32 	%p39, %r39, 2;
	add.s32 	%r229, %r62, 1;
	mul.wide.u32 	%rd154, %r229, 4;
	add.s64 	%rd155, %rd3, %rd154;
	ld.global.f32 	%f112, [%rd155];
	st.shared.f32 	[%r63+4], %f112;
	add.s64 	%rd156, %rd2, %rd154;
	ld.global.f32 	%f113, [%rd156];
	st.shared.f32 	[%r64+4], %f113;
	@%p39 bra 	$L__BB4_33;
	add.s32 	%r230, %r62, 2;
	mul.wide.u32 	%rd157, %r230, 4;
	add.s64 	%rd158, %rd3, %rd157;
	ld.global.f32 	%f114, [%rd158];
	st.shared.f32 	[%r63+8], %f114;
	add.s64 	%rd159, %rd2, %rd157;
	ld.global.f32 	%f115, [%rd159];
	st.shared.f32 	[%r64+8], %f115;
$L__BB4_33:
	or.b32  	%r231, %r3, %r4;
	and.b32  	%r232, %r231, 1020;
	setp.ne.s32 	%p40, %r232, 0;
	bar.sync 	0;
	@%p40 bra 	$L__BB4_50;
	setp.ge.u32 	%p41, %r177, %r112;
	shl.b32 	%r233, %r334, 2;
	add.s32 	%r234, %r233, %r4;
	setp.ge.u32 	%p42, %r234, %r113;
	or.pred  	%p43, %p42, %p41;
	@%p43 bra 	$L__BB4_50;
	setp.lt.s32 	%p44, %r114, 1;
	mov.f32 	%f474, 0f00000000;
	@%p44 bra 	$L__BB4_49;
	setp.lt.u32 	%p45, %r35, 15;
	mov.b32 	%r344, 0;
	mov.f32 	%f474, 0f00000000;
	@%p45 bra 	$L__BB4_39;
	mov.b32 	%r342, 0;
	mov.f32 	%f474, 0f00000000;
$L__BB4_38:
	.pragma "nounroll";
	shl.b32 	%r237, %r342, 2;
	add.s32 	%r238, %r5, %r237;
	ld.shared.f32 	%f120, [%r238];
	add.s32 	%r239, %r26, %r237;
	ld.shared.f32 	%f121, [%r239];
	fma.rn.f32 	%f122, %f120, %f121, %f474;
	ld.shared.f32 	%f123, [%r238+4];
	ld.shared.f32 	%f124, [%r239+4];
	fma.rn.f32 	%f125, %f123, %f124, %f122;
	ld.shared.f32 	%f126, [%r238+8];
	ld.shared.f32 	%f127, [%r239+8];
	fma.rn.f32 	%f128, %f126, %f127, %f125;
	ld.shared.f32 	%f129, [%r238+12];
	ld.shared.f32 	%f130, [%r239+12];
	fma.rn.f32 	%f131, %f129, %f130, %f128;
	ld.shared.f32 	%f132, [%r238+16];
	ld.shared.f32 	%f133, [%r239+16];
	fma.rn.f32 	%f134, %f132, %f133, %f131;
	ld.shared.f32 	%f135, [%r238+20];
	ld.shared.f32 	%f136, [%r239+20];
	fma.rn.f32 	%f137, %f135, %f136, %f134;
	ld.shared.f32 	%f138, [%r238+24];
	ld.shared.f32 	%f139, [%r239+24];
	fma.rn.f32 	%f140, %f138, %f139, %f137;
	ld.shared.f32 	%f141, [%r238+28];
	ld.shared.f32 	%f142, [%r239+28];
	fma.rn.f32 	%f143, %f141, %f142, %f140;
	ld.shared.f32 	%f144, [%r238+32];
	ld.shared.f32 	%f145, [%r239+32];
	fma.rn.f32 	%f146, %f144, %f145, %f143;
	ld.shared.f32 	%f147, [%r238+36];
	ld.shared.f32 	%f148, [%r239+36];
	fma.rn.f32 	%f149, %f147, %f148, %f146;
	ld.shared.f32 	%f150, [%r238+40];
	ld.shared.f32 	%f151, [%r239+40];
	fma.rn.f32 	%f152, %f150, %f151, %f149;
	ld.shared.f32 	%f153, [%r238+44];
	ld.shared.f32 	%f154, [%r239+44];
	fma.rn.f32 	%f155, %f153, %f154, %f152;
	ld.shared.f32 	%f156, [%r238+48];
	ld.shared.f32 	%f157, [%r239+48];
	fma.rn.f32 	%f158, %f156, %f157, %f155;
	ld.shared.f32 	%f159, [%r238+52];
	ld.shared.f32 	%f160, [%r239+52];
	fma.rn.f32 	%f161, %f159, %f160, %f158;
	ld.shared.f32 	%f162, [%r238+56];
	ld.shared.f32 	%f163, [%r239+56];
	fma.rn.f32 	%f164, %f162, %f163, %f161;
	ld.shared.f32 	%f165, [%r238+60];
	ld.shared.f32 	%f166, [%r239+60];
	fma.rn.f32 	%f474, %f165, %f166, %f164;
	add.s32 	%r342, %r342, 16;
	setp.ne.s32 	%p46, %r342, %r40;
	mov.u32 	%r344, %r40;
	@%p46 bra 	$L__BB4_38;
$L__BB4_39:
	setp.eq.s32 	%p47, %r36, 0;
	@%p47 bra 	$L__BB4_49;
	add.s32 	%r240, %r36, -1;
	setp.lt.u32 	%p48, %r240, 7;
	@%p48 bra 	$L__BB4_42;
	shl.b32 	%r241, %r344, 2;
	add.s32 	%r242, %r5, %r241;
	ld.shared.f32 	%f168, [%r242];
	add.s32 	%r243, %r26, %r241;
	ld.shared.f32 	%f169, [%r243];
	fma.rn.f32 	%f170, %f168, %f169, %f474;
	ld.shared.f32 	%f171, [%r242+4];
	ld.shared.f32 	%f172, [%r243+4];
	fma.rn.f32 	%f173, %f171, %f172, %f170;
	ld.shared.f32 	%f174, [%r242+8];
	ld.shared.f32 	%f175, [%r243+8];
	fma.rn.f32 	%f176, %f174, %f175, %f173;
	ld.shared.f32 	%f177, [%r242+12];
	ld.shared.f32 	%f178, [%r243+12];
	fma.rn.f32 	%f179, %f177, %f178, %f176;
	ld.shared.f32 	%f180, [%r242+16];
	ld.shared.f32 	%f181, [%r243+16];
	fma.rn.f32 	%f182, %f180, %f181, %f179;
	ld.shared.f32 	%f183, [%r242+20];
	ld.shared.f32 	%f184, [%r243+20];
	fma.rn.f32 	%f185, %f183, %f184, %f182;
	ld.shared.f32 	%f186, [%r242+24];
	ld.shared.f32 	%f187, [%r243+24];
	fma.rn.f32 	%f188, %f186, %f187, %f185;
	ld.shared.f32 	%f189, [%r242+28];
	ld.shared.f32 	%f190, [%r243+28];
	fma.rn.f32 	%f474, %f189, %f190, %f188;
	add.s32 	%r344, %r344, 8;
$L__BB4_42:
	setp.eq.s32 	%p49, %r37, 0;
	@%p49 bra 	$L__BB4_49;
	setp.lt.u32 	%p50, %r38, 3;
	@%p50 bra 	$L__BB4_45;
	shl.b32 	%r244, %r344, 2;
	add.s32 	%r245, %r5, %r244;
	ld.shared.f32 	%f192, [%r245];
	add.s32 	%r246, %r26, %r244;
	ld.shared.f32 	%f193, [%r246];
	fma.rn.f32 	%f194, %f192, %f193, %f474;
	ld.shared.f32 	%f195, [%r245+4];
	ld.shared.f32 	%f196, [%r246+4];
	fma.rn.f32 	%f197, %f195, %f196, %f194;
	ld.shared.f32 	%f198, [%r245+8];
	ld.shared.f32 	%f199, [%r246+8];
	fma.rn.f32 	%f200, %f198, %f199, %f197;
	ld.shared.f32 	%f201, [%r245+12];
	ld.shared.f32 	%f202, [%r246+12];
	fma.rn.f32 	%f474, %f201, %f202, %f200;
	add.s32 	%r344, %r344, 4;
$L__BB4_45:
	setp.eq.s32 	%p51, %r39, 0;
	@%p51 bra 	$L__BB4_49;
	setp.eq.s32 	%p52, %r39, 1;
	shl.b32 	%r247, %r344, 2;
	add.s32 	%r72, %r5, %r247;
	ld.shared.f32 	%f203, [%r72];
	add.s32 	%r73, %r26, %r247;
	ld.shared.f32 	%f204, [%r73];
	fma.rn.f32 	%f474, %f203, %f204, %f474;
	@%p52 bra 	$L__BB4_49;
	setp.eq.s32 	%p53, %r39, 2;
	ld.shared.f32 	%f205, [%r72+4];
	ld.shared.f32 	%f206, [%r73+4];
	fma.rn.f32 	%f474, %f205, %f206, %f474;
	@%p53 bra 	$L__BB4_49;
	ld.shared.f32 	%f207, [%r72+8];
	ld.shared.f32 	%f208, [%r73+8];
	fma.rn.f32 	%f474, %f207, %f208, %f474;
$L__BB4_49:
	ld.param.f32 	%f466, [_Z23flash_attention_forwardPfS_S_S_iiiifii_param_8];
	div.rn.f32 	%f209, %f474, %f466;
	shl.b32 	%r248, %r4, 2;
	add.s32 	%r249, %r29, %r248;
	st.shared.f32 	[%r249], %f209;
	st.shared.f32 	[%r31], %f209;
$L__BB4_50:
	not.pred 	%p54, %p5;
	@%p54 bra 	$L__BB4_57;
	mov.b32 	%r346, 2;
$L__BB4_52:
	add.s32 	%r251, %r346, -1;
	and.b32  	%r252, %r251, %r4;
	setp.ne.s32 	%p55, %r252, 0;
	@%p55 bra 	$L__BB4_56;
	shr.u32 	%r253, %r346, 1;
	add.s32 	%r254, %r253, %r4;
	setp.ge.u32 	%p56, %r254, %r33;
	@%p56 bra 	$L__BB4_56;
	ld.shared.f32 	%f210, [%r31];
	shl.b32 	%r255, %r346, 1;
	add.s32 	%r256, %r31, %r255;
	ld.shared.f32 	%f15, [%r256];
	setp.ge.f32 	%p57, %f210, %f15;
	@%p57 bra 	$L__BB4_56;
	st.shared.f32 	[%r31], %f15;
$L__BB4_56:
	shl.b32 	%r346, %r346, 1;
	setp.lt.s32 	%p58, %r346, %r32;
	@%p58 bra 	$L__BB4_52;
$L__BB4_57:
	bar.sync 	0;
	@%p59 bra 	$L__BB4_61;
	ld.shared.f32 	%f16, [%r7];
	ld.shared.f32 	%f17, [%r30];
	setp.geu.f32 	%p60, %f16, %f17;
	@%p60 bra 	$L__BB4_60;
	st.shared.f32 	[%r34], %f17;
	bra.uni 	$L__BB4_61;
$L__BB4_60:
	st.shared.f32 	[%r34], %f16;
$L__BB4_61:
	or.b32  	%r257, %r3, %r4;
	and.b32  	%r258, %r257, 1020;
	setp.ne.s32 	%p61, %r258, 0;
	bar.sync 	0;
	@%p61 bra 	$L__BB4_64;
	setp.ge.u32 	%p62, %r177, %r112;
	shl.b32 	%r259, %r334, 2;
	add.s32 	%r260, %r259, %r4;
	setp.ge.u32 	%p63, %r260, %r113;
	or.pred  	%p64, %p63, %p62;
	@%p64 bra 	$L__BB4_64;
	shl.b32 	%r261, %r4, 2;
	add.s32 	%r262, %r29, %r261;
	ld.shared.f32 	%f211, [%r262];
	ld.shared.f32 	%f212, [%r34];
	sub.f32 	%f213, %f211, %f212;
	mul.f32 	%f214, %f213, 0f3FB8AA3B;
	ex2.approx.f32 	%f215, %f214;
	st.shared.f32 	[%r262], %f215;
	st.shared.f32 	[%r31], %f215;
$L__BB4_64:
	bar.sync 	0;
	@%p54 bra 	$L__BB4_70;
	mov.b32 	%r347, 2;
$L__BB4_66:
	add.s32 	%r264, %r347, -1;
	and.b32  	%r265, %r264, %r4;
	setp.ne.s32 	%p66, %r265, 0;
	@%p66 bra 	$L__BB4_69;
	shr.u32 	%r266, %r347, 1;
	add.s32 	%r267, %r266, %r4;
	setp.ge.u32 	%p67, %r267, %r33;
	@%p67 bra 	$L__BB4_69;
	shl.b32 	%r268, %r347, 1;
	add.s32 	%r269, %r31, %r268;
	ld.shared.f32 	%f216, [%r269];
	ld.shared.f32 	%f217, [%r31];
	add.f32 	%f218, %f216, %f217;
	st.shared.f32 	[%r31], %f218;
$L__BB4_69:
	shl.b32 	%r347, %r347, 1;
	setp.lt.s32 	%p68, %r347, %r32;
	@%p68 bra 	$L__BB4_66;
$L__BB4_70:
	bar.sync 	0;
	not.pred 	%p69, %p4;
	@%p69 bra 	$L__BB4_85;
	setp.lt.s32 	%p70, %r114, 1;
	ld.shared.f32 	%f219, [%r7];
	ld.shared.f32 	%f220, [%r34];
	sub.f32 	%f221, %f219, %f220;
	mul.f32 	%f222, %f221, 0f3FB8AA3B;
	ex2.approx.f32 	%f18, %f222;
	ld.shared.f32 	%f223, [%r6];
	ld.shared.f32 	%f224, [%r30];
	fma.rn.f32 	%f225, %f18, %f223, %f224;
	st.shared.f32 	[%r6], %f225;
	@%p70 bra 	$L__BB4_85;
	setp.lt.u32 	%p71, %r35, 15;
	mov.b32 	%r350, 0;
	@%p71 bra 	$L__BB4_75;
	mov.b32 	%r348, 0;
$L__BB4_74:
	.pragma "nounroll";
	shl.b32 	%r272, %r348, 2;
	add.s32 	%r273, %r25, %r272;
	ld.shared.f32 	%f226, [%r273];
	mul.f32 	%f227, %f226, %f18;
	st.shared.f32 	[%r273], %f227;
	ld.shared.f32 	%f228, [%r273+4];
	mul.f32 	%f229, %f228, %f18;
	st.shared.f32 	[%r273+4], %f229;
	ld.shared.f32 	%f230, [%r273+8];
	mul.f32 	%f231, %f230, %f18;
	st.shared.f32 	[%r273+8], %f231;
	ld.shared.f32 	%f232, [%r273+12];
	mul.f32 	%f233, %f232, %f18;
	st.shared.f32 	[%r273+12], %f233;
	ld.shared.f32 	%f234, [%r273+16];
	mul.f32 	%f235, %f234, %f18;
	st.shared.f32 	[%r273+16], %f235;
	ld.shared.f32 	%f236, [%r273+20];
	mul.f32 	%f237, %f236, %f18;
	st.shared.f32 	[%r273+20], %f237;
	ld.shared.f32 	%f238, [%r273+24];
	mul.f32 	%f239, %f238, %f18;
	st.shared.f32 	[%r273+24], %f239;
	ld.shared.f32 	%f240, [%r273+28];
	mul.f32 	%f241, %f240, %f18;
	st.shared.f32 	[%r273+28], %f241;
	ld.shared.f32 	%f242, [%r273+32];
	mul.f32 	%f243, %f242, %f18;
	st.shared.f32 	[%r273+32], %f243;
	ld.shared.f32 	%f244, [%r273+36];
	mul.f32 	%f245, %f244, %f18;
	st.shared.f32 	[%r273+36], %f245;
	ld.shared.f32 	%f246, [%r273+40];
	mul.f32 	%f247, %f246, %f18;
	st.shared.f32 	[%r273+40], %f247;
	ld.shared.f32 	%f248, [%r273+44];
	mul.f32 	%f249, %f248, %f18;
	st.shared.f32 	[%r273+44], %f249;
	ld.shared.f32 	%f250, [%r273+48];
	mul.f32 	%f251, %f250, %f18;
	st.shared.f32 	[%r273+48], %f251;
	ld.shared.f32 	%f252, [%r273+52];
	mul.f32 	%f253, %f252, %f18;
	st.shared.f32 	[%r273+52], %f253;
	ld.shared.f32 	%f254, [%r273+56];
	mul.f32 	%f255, %f254, %f18;
	st.shared.f32 	[%r273+56], %f255;
	ld.shared.f32 	%f256, [%r273+60];
	mul.f32 	%f257, %f256, %f18;
	st.shared.f32 	[%r273+60], %f257;
	add.s32 	%r348, %r348, 16;
	setp.ne.s32 	%p72, %r348, %r40;
	mov.u32 	%r350, %r40;
	@%p72 bra 	$L__BB4_74;
$L__BB4_75:
	setp.eq.s32 	%p73, %r36, 0;
	@%p73 bra 	$L__BB4_85;
	add.s32 	%r274, %r36, -1;
	setp.lt.u32 	%p74, %r274, 7;
	@%p74 bra 	$L__BB4_78;
	shl.b32 	%r275, %r350, 2;
	add.s32 	%r276, %r25, %r275;
	ld.shared.f32 	%f258, [%r276];
	mul.f32 	%f259, %f258, %f18;
	st.shared.f32 	[%r276], %f259;
	ld.shared.f32 	%f260, [%r276+4];
	mul.f32 	%f261, %f260, %f18;
	st.shared.f32 	[%r276+4], %f261;
	ld.shared.f32 	%f262, [%r276+8];
	mul.f32 	%f263, %f262, %f18;
	st.shared.f32 	[%r276+8], %f263;
	ld.shared.f32 	%f264, [%r276+12];
	mul.f32 	%f265, %f264, %f18;
	st.shared.f32 	[%r276+12], %f265;
	ld.shared.f32 	%f266, [%r276+16];
	mul.f32 	%f267, %f266, %f18;
	st.shared.f32 	[%r276+16], %f267;
	ld.shared.f32 	%f268, [%r276+20];
	mul.f32 	%f269, %f268, %f18;
	st.shared.f32 	[%r276+20], %f269;
	ld.shared.f32 	%f270, [%r276+24];
	mul.f32 	%f271, %f270, %f18;
	st.shared.f32 	[%r276+24], %f271;
	ld.shared.f32 	%f272, [%r276+28];
	mul.f32 	%f273, %f272, %f18;
	st.shared.f32 	[%r276+28], %f273;
	add.s32 	%r350, %r350, 8;
$L__BB4_78:
	setp.eq.s32 	%p75, %r37, 0;
	@%p75 bra 	$L__BB4_85;
	setp.lt.u32 	%p76, %r38, 3;
	@%p76 bra 	$L__BB4_81;
	shl.b32 	%r277, %r350, 2;
	add.s32 	%r278, %r25, %r277;
	ld.shared.f32 	%f274, [%r278];
	mul.f32 	%f275, %f274, %f18;
	st.shared.f32 	[%r278], %f275;
	ld.shared.f32 	%f276, [%r278+4];
	mul.f32 	%f277, %f276, %f18;
	st.shared.f32 	[%r278+4], %f277;
	ld.shared.f32 	%f278, [%r278+8];
	mul.f32 	%f279, %f278, %f18;
	st.shared.f32 	[%r278+8], %f279;
	ld.shared.f32 	%f280, [%r278+12];
	mul.f32 	%f281, %f280, %f18;
	st.shared.f32 	[%r278+12], %f281;
	add.s32 	%r350, %r350, 4;
$L__BB4_81:
	setp.eq.s32 	%p77, %r39, 0;
	@%p77 bra 	$L__BB4_85;
	setp.eq.s32 	%p78, %r39, 1;
	shl.b32 	%r279, %r350, 2;
	add.s32 	%r85, %r25, %r279;
	ld.shared.f32 	%f282, [%r85];
	mul.f32 	%f283, %f282, %f18;
	st.shared.f32 	[%r85], %f283;
	@%p78 bra 	$L__BB4_85;
	setp.eq.s32 	%p79, %r39, 2;
	ld.shared.f32 	%f284, [%r85+4];
	mul.f32 	%f285, %f284, %f18;
	st.shared.f32 	[%r85+4], %f285;
	@%p79 bra 	$L__BB4_85;
	ld.shared.f32 	%f286, [%r85+8];
	mul.f32 	%f287, %f286, %f18;
	st.shared.f32 	[%r85+8], %f287;
$L__BB4_85:
	bar.sync 	0;
	@%p69 bra 	$L__BB4_99;
	setp.lt.s32 	%p81, %r114, 1;
	@%p81 bra 	$L__BB4_98;
	setp.lt.u32 	%p82, %r35, 7;
	mov.b32 	%r354, 0;
	@%p82 bra 	$L__BB4_90;
	ld.shared.f32 	%f19, [%r29];
	ld.shared.f32 	%f20, [%r29+4];
	ld.shared.f32 	%f21, [%r29+8];
	ld.shared.f32 	%f22, [%r29+12];
	mov.b32 	%r352, 0;
$L__BB4_89:
	.pragma "nounroll";
	shl.b32 	%r282, %r352, 2;
	add.s32 	%r283, %r25, %r282;
	ld.shared.f32 	%f288, [%r283];
	mov.u32 	%r284, _ZZ23flash_attention_forwardPfS_S_S_iiiifiiE2Vj;
	add.s32 	%r285, %r284, %r282;
	ld.shared.f32 	%f289, [%r285];
	fma.rn.f32 	%f290, %f19, %f289, %f288;
	ld.shared.f32 	%f291, [%r285+512];
	fma.rn.f32 	%f292, %f20, %f291, %f290;
	ld.shared.f32 	%f293, [%r285+1024];
	fma.rn.f32 	%f294, %f21, %f293, %f292;
	ld.shared.f32 	%f295, [%r285+1536];
	fma.rn.f32 	%f296, %f22, %f295, %f294;
	st.shared.f32 	[%r283], %f296;
	ld.shared.f32 	%f297, [%r283+4];
	ld.shared.f32 	%f298, [%r285+4];
	fma.rn.f32 	%f299, %f19, %f298, %f297;
	ld.shared.f32 	%f300, [%r285+516];
	fma.rn.f32 	%f301, %f20, %f300, %f299;
	ld.shared.f32 	%f302, [%r285+1028];
	fma.rn.f32 	%f303, %f21, %f302, %f301;
	ld.shared.f32 	%f304, [%r285+1540];
	fma.rn.f32 	%f305, %f22, %f304, %f303;
	st.shared.f32 	[%r283+4], %f305;
	ld.shared.f32 	%f306, [%r283+8];
	ld.shared.f32 	%f307, [%r285+8];
	fma.rn.f32 	%f308, %f19, %f307, %f306;
	ld.shared.f32 	%f309, [%r285+520];
	fma.rn.f32 	%f310, %f20, %f309, %f308;
	ld.shared.f32 	%f311, [%r285+1032];
	fma.rn.f32 	%f312, %f21, %f311, %f310;
	ld.shared.f32 	%f313, [%r285+1544];
	fma.rn.f32 	%f314, %f22, %f313, %f312;
	st.shared.f32 	[%r283+8], %f314;
	ld.shared.f32 	%f315, [%r283+12];
	ld.shared.f32 	%f316, [%r285+12];
	fma.rn.f32 	%f317, %f19, %f316, %f315;
	ld.shared.f32 	%f318, [%r285+524];
	fma.rn.f32 	%f319, %f20, %f318, %f317;
	ld.shared.f32 	%f320, [%r285+1036];
	fma.rn.f32 	%f321, %f21, %f320, %f319;
	ld.shared.f32 	%f322, [%r285+1548];
	fma.rn.f32 	%f323, %f22, %f322, %f321;
	st.shared.f32 	[%r283+12], %f323;
	ld.shared.f32 	%f324, [%r283+16];
	ld.shared.f32 	%f325, [%r285+16];
	fma.rn.f32 	%f326, %f19, %f325, %f324;
	ld.shared.f32 	%f327, [%r285+528];
	fma.rn.f32 	%f328, %f20, %f327, %f326;
	ld.shared.f32 	%f329, [%r285+1040];
	fma.rn.f32 	%f330, %f21, %f329, %f328;
	ld.shared.f32 	%f331, [%r285+1552];
	fma.rn.f32 	%f332, %f22, %f331, %f330;
	st.shared.f32 	[%r283+16], %f332;
	ld.shared.f32 	%f333, [%r283+20];
	ld.shared.f32 	%f334, [%r285+20];
	fma.rn.f32 	%f335, %f19, %f334, %f333;
	ld.shared.f32 	%f336, [%r285+532];
	fma.rn.f32 	%f337, %f20, %f336, %f335;
	ld.shared.f32 	%f338, [%r285+1044];
	fma.rn.f32 	%f339, %f21, %f338, %f337;
	ld.shared.f32 	%f340, [%r285+1556];
	fma.rn.f32 	%f341, %f22, %f340, %f339;
	st.shared.f32 	[%r283+20], %f341;
	ld.shared.f32 	%f342, [%r283+24];
	ld.shared.f32 	%f343, [%r285+24];
	fma.rn.f32 	%f344, %f19, %f343, %f342;
	ld.shared.f32 	%f345, [%r285+536];
	fma.rn.f32 	%f346, %f20, %f345, %f344;
	ld.shared.f32 	%f347, [%r285+1048];
	fma.rn.f32 	%f348, %f21, %f347, %f346;
	ld.shared.f32 	%f349, [%r285+1560];
	fma.rn.f32 	%f350, %f22, %f349, %f348;
	st.shared.f32 	[%r283+24], %f350;
	ld.shared.f32 	%f351, [%r283+28];
	ld.shared.f32 	%f352, [%r285+28];
	fma.rn.f32 	%f353, %f19, %f352, %f351;
	ld.shared.f32 	%f354, [%r285+540];
	fma.rn.f32 	%f355, %f20, %f354, %f353;
	ld.shared.f32 	%f356, [%r285+1052];
	fma.rn.f32 	%f357, %f21, %f356, %f355;
	ld.shared.f32 	%f358, [%r285+1564];
	fma.rn.f32 	%f359, %f22, %f358, %f357;
	st.shared.f32 	[%r283+28], %f359;
	add.s32 	%r352, %r352, 8;
	setp.ne.s32 	%p83, %r352, %r41;
	mov.u32 	%r354, %r41;
	@%p83 bra 	$L__BB4_89;
$L__BB4_90:
	setp.eq.s32 	%p84, %r37, 0;
	@%p84 bra 	$L__BB4_98;
	setp.lt.u32 	%p85, %r38, 3;
	@%p85 bra 	$L__BB4_93;
	shl.b32 	%r286, %r354, 2;
	add.s32 	%r287, %r25, %r286;
	ld.shared.f32 	%f360, [%r287];
	mov.u32 	%r288, _ZZ23flash_attention_forwardPfS_S_S_iiiifiiE2Vj;
	add.s32 	%r289, %r288, %r286;
	ld.shared.f32 	%f361, [%r29];
	ld.shared.f32 	%f362, [%r289];
	fma.rn.f32 	%f363, %f361, %f362, %f360;
	ld.shared.f32 	%f364, [%r29+4];
	ld.shared.f32 	%f365, [%r289+512];
	fma.rn.f32 	%f366, %f364, %f365, %f363;
	ld.shared.f32 	%f367, [%r29+8];
	ld.shared.f32 	%f368, [%r289+1024];
	fma.rn.f32 	%f369, %f367, %f368, %f366;
	ld.shared.f32 	%f370, [%r29+12];
	ld.shared.f32 	%f371, [%r289+1536];
	fma.rn.f32 	%f372, %f370, %f371, %f369;
	st.shared.f32 	[%r287], %f372;
	ld.shared.f32 	%f373, [%r287+4];
	ld.shared.f32 	%f374, [%r289+4];
	fma.rn.f32 	%f375, %f361, %f374, %f373;
	ld.shared.f32 	%f376, [%r289+516];
	fma.rn.f32 	%f377, %f364, %f376, %f375;
	ld.shared.f32 	%f378, [%r289+1028];
	fma.rn.f32 	%f379, %f367, %f378, %f377;
	ld.shared.f32 	%f380, [%r289+1540];
	fma.rn.f32 	%f381, %f370, %f380, %f379;
	st.shared.f32 	[%r287+4], %f381;
	ld.shared.f32 	%f382, [%r287+8];
	ld.shared.f32 	%f383, [%r289+8];
	fma.rn.f32 	%f384, %f361, %f383, %f382;
	ld.shared.f32 	%f385, [%r289+520];
	fma.rn.f32 	%f386, %f364, %f385, %f384;
	ld.shared.f32 	%f387, [%r289+1032];
	fma.rn.f32 	%f388, %f367, %f387, %f386;
	ld.shared.f32 	%f389, [%r289+1544];
	fma.rn.f32 	%f390, %f370, %f389, %f388;
	st.shared.f32 	[%r287+8], %f390;
	ld.shared.f32 	%f391, [%r287+12];
	ld.shared.f32 	%f392, [%r289+12];
	fma.rn.f32 	%f393, %f361, %f392, %f391;
	ld.shared.f32 	%f394, [%r289+524];
	fma.rn.f32 	%f395, %f364, %f394, %f393;
	ld.shared.f32 	%f396, [%r289+1036];
	fma.rn.f32 	%f397, %f367, %f396, %f395;
	ld.shared.f32 	%f398, [%r289+1548];
	fma.rn.f32 	%f399, %f370, %f398, %f397;
	st.shared.f32 	[%r287+12], %f399;
	add.s32 	%r354, %r354, 4;
$L__BB4_93:
	setp.eq.s32 	%p86, %r39, 0;
	@%p86 bra 	$L__BB4_98;
	setp.eq.s32 	%p87, %r39, 1;
	@%p87 bra 	$L__BB4_96;
	shl.b32 	%r290, %r354, 2;
	add.s32 	%r291, %r25, %r290;
	ld.shared.f32 	%f400, [%r291];
	mov.u32 	%r292, _ZZ23flash_attention_forwardPfS_S_S_iiiifiiE2Vj;
	add.s32 	%r293, %r292, %r290;
	ld.shared.f32 	%f401, [%r29];
	ld.shared.f32 	%f402, [%r293];
	fma.rn.f32 	%f403, %f401, %f402, %f400;
	ld.shared.f32 	%f404, [%r29+4];
	ld.shared.f32 	%f405, [%r293+512];
	fma.rn.f32 	%f406, %f404, %f405, %f403;
	ld.shared.f32 	%f407, [%r29+8];
	ld.shared.f32 	%f408, [%r293+1024];
	fma.rn.f32 	%f409, %f407, %f408, %f406;
	ld.shared.f32 	%f410, [%r29+12];
	ld.shared.f32 	%f411, [%r293+1536];
	fma.rn.f32 	%f412, %f410, %f411, %f409;
	st.shared.f32 	[%r291], %f412;
	ld.shared.f32 	%f413, [%r291+4];
	ld.shared.f32 	%f414, [%r293+4];
	fma.rn.f32 	%f415, %f401, %f414, %f413;
	ld.shared.f32 	%f416, [%r293+516];
	fma.rn.f32 	%f417, %f404, %f416, %f415;
	ld.shared.f32 	%f418, [%r293+1028];
	fma.rn.f32 	%f419, %f407, %f418, %f417;
	ld.shared.f32 	%f420, [%r293+1540];
	fma.rn.f32 	%f421, %f410, %f420, %f419;
	st.shared.f32 	[%r291+4], %f421;
	add.s32 	%r354, %r354, 2;
$L__BB4_96:
	setp.eq.s32 	%p88, %r42, 0;
	@%p88 bra 	$L__BB4_98;
	shl.b32 	%r294, %r354, 2;
	add.s32 	%r295, %r25, %r294;
	ld.shared.f32 	%f422, [%r295];
	mov.u32 	%r296, _ZZ23flash_attention_forwardPfS_S_S_iiiifiiE2Vj;
	add.s32 	%r297, %r296, %r294;
	ld.shared.f32 	%f423, [%r29];
	ld.shared.f32 	%f424, [%r297];
	fma.rn.f32 	%f425, %f423, %f424, %f422;
	ld.shared.f32 	%f426, [%r29+4];
	ld.shared.f32 	%f427, [%r297+512];
	fma.rn.f32 	%f428, %f426, %f427, %f425;
	ld.shared.f32 	%f429, [%r29+8];
	ld.shared.f32 	%f430, [%r297+1024];
	fma.rn.f32 	%f431, %f429, %f430, %f428;
	ld.shared.f32 	%f432, [%r29+12];
	ld.shared.f32 	%f433, [%r297+1536];
	fma.rn.f32 	%f434, %f432, %f433, %f431;
	st.shared.f32 	[%r295], %f434;
$L__BB4_98:
	ld.shared.f32 	%f435, [%r34];
	st.shared.f32 	[%r7], %f435;
$L__BB4_99:
	bar.sync 	0;
	add.s32 	%r334, %r334, 1;
	setp.ne.s32 	%p89, %r334, %r115;
	@%p89 bra 	$L__BB4_18;
$L__BB4_100:
	setp.ne.s32 	%p90, %r4, 0;
	setp.gt.u32 	%p91, %r3, 3;
	shl.b32 	%r298, %r2, 2;
	add.s32 	%r299, %r298, %r3;
	setp.ge.u32 	%p92, %r299, %r112;
	or.pred  	%p93, %p91, %p92;
	setp.lt.s32 	%p94, %r114, 1;
	or.pred  	%p95, %p93, %p94;
	or.pred  	%p96, %p95, %p90;
	@%p96 bra 	$L__BB4_112;
	ld.shared.f32 	%f23, [%r6];
	mad.lo.s32 	%r301, %r1, %r112, %r299;
	mul.lo.s32 	%r95, %r301, %r114;
	and.b32  	%r96, %r114, 7;
	setp.lt.u32 	%p97, %r114, 8;
	mov.b32 	%r360, 0;
	@%p97 bra 	$L__BB4_104;
	and.b32  	%r360, %r114, 2147483640;
	neg.s32 	%r357, %r360;
	shl.b32 	%r303, %r3, 9;
	mov.u32 	%r304, _ZZ23flash_attention_forwardPfS_S_S_iiiifiiE3Oij;
	add.s32 	%r305, %r303, %r304;
	add.s32 	%r356, %r305, 16;
	mov.b32 	%r358, 0;
$L__BB4_103:
	.pragma "nounroll";
	ld.shared.f32 	%f436, [%r356+-16];
	div.rn.f32 	%f437, %f436, %f23;
	add.s32 	%r306, %r358, %r95;
	mul.wide.u32 	%rd160, %r306, 4;
	add.s64 	%rd161, %rd4, %rd160;
	st.global.f32 	[%rd161], %f437;
	ld.shared.f32 	%f438, [%r356+-12];
	div.rn.f32 	%f439, %f438, %f23;
	add.s32 	%r307, %r306, 1;
	mul.wide.u32 	%rd162, %r307, 4;
	add.s64 	%rd163, %rd4, %rd162;
	st.global.f32 	[%rd163], %f439;
	ld.shared.f32 	%f440, [%r356+-8];
	div.rn.f32 	%f441, %f440, %f23;
	add.s32 	%r308, %r306, 2;
	mul.wide.u32 	%rd164, %r308, 4;
	add.s64 	%rd165, %rd4, %rd164;
	st.global.f32 	[%rd165], %f441;
	ld.shared.f32 	%f442, [%r356+-4];
	div.rn.f32 	%f443, %f442, %f23;
	add.s32 	%r309, %r306, 3;
	mul.wide.u32 	%rd166, %r309, 4;
	add.s64 	%rd167, %rd4, %rd166;
	st.global.f32 	[%rd167], %f443;
	ld.shared.f32 	%f444, [%r356];
	div.rn.f32 	%f445, %f444, %f23;
	add.s32 	%r310, %r306, 4;
	mul.wide.u32 	%rd168, %r310, 4;
	add.s64 	%rd169, %rd4, %rd168;
	st.global.f32 	[%rd169], %f445;
	ld.shared.f32 	%f446, [%r356+4];
	div.rn.f32 	%f447, %f446, %f23;
	add.s32 	%r311, %r306, 5;
	mul.wide.u32 	%rd170, %r311, 4;
	add.s64 	%rd171, %rd4, %rd170;
	st.global.f32 	[%rd171], %f447;
	ld.shared.f32 	%f448, [%r356+8];
	div.rn.f32 	%f449, %f448, %f23;
	add.s32 	%r312, %r306, 6;
	mul.wide.u32 	%rd172, %r312, 4;
	add.s64 	%rd173, %rd4, %rd172;
	st.global.f32 	[%rd173], %f449;
	ld.shared.f32 	%f450, [%r356+12];
	div.rn.f32 	%f451, %f450, %f23;
	add.s32 	%r313, %r306, 7;
	mul.wide.u32 	%rd174, %r313, 4;
	add.s64 	%rd175, %rd4, %rd174;
	st.global.f32 	[%rd175], %f451;
	add.s32 	%r358, %r358, 8;
	add.s32 	%r357, %r357, 8;
	add.s32 	%r356, %r356, 32;
	setp.ne.s32 	%p98, %r357, 0;
	@%p98 bra 	$L__BB4_103;
$L__BB4_104:
	setp.eq.s32 	%p99, %r96, 0;
	@%p99 bra 	$L__BB4_112;
	and.b32  	%r107, %r114, 3;
	setp.lt.u32 	%p100, %r96, 4;
	@%p100 bra 	$L__BB4_107;
	shl.b32 	%r314, %r360, 2;
	add.s32 	%r315, %r25, %r314;
	ld.shared.f32 	%f452, [%r315];
	div.rn.f32 	%f453, %f452, %f23;
	add.s32 	%r316, %r360, %r95;
	mul.wide.u32 	%rd176, %r316, 4;
	add.s64 	%rd177, %rd4, %rd176;
	st.global.f32 	[%rd177], %f453;
	ld.shared.f32 	%f454, [%r315+4];
	div.rn.f32 	%f455, %f454, %f23;
	add.s32 	%r317, %r316, 1;
	mul.wide.u32 	%rd178, %r317, 4;
	add.s64 	%rd179, %rd4, %rd178;
	st.global.f32 	[%rd179], %f455;
	ld.shared.f32 	%f456, [%r315+8];
	div.rn.f32 	%f457, %f456, %f23;
	add.s32 	%r318, %r316, 2;
	mul.wide.u32 	%rd180, %r318, 4;
	add.s64 	%rd181, %rd4, %rd180;
	st.global.f32 	[%rd181], %f457;
	ld.shared.f32 	%f458, [%r315+12];
	div.rn.f32 	%f459, %f458, %f23;
	add.s32 	%r319, %r316, 3;
	mul.wide.u32 	%rd182, %r319, 4;
	add.s64 	%rd183, %rd4, %rd182;
	st.global.f32 	[%rd183], %f459;
	add.s32 	%r360, %r360, 4;
$L__BB4_107:
	setp.eq.s32 	%p101, %r107, 0;
	@%p101 bra 	$L__BB4_112;
	setp.eq.s32 	%p102, %r107, 1;
	@%p102 bra 	$L__BB4_110;
	shl.b32 	%r320, %r360, 2;
	add.s32 	%r321, %r25, %r320;
	ld.shared.f32 	%f460, [%r321];
	div.rn.f32 	%f461, %f460, %f23;
	add.s32 	%r322, %r360, %r95;
	mul.wide.u32 	%rd184, %r322, 4;
	add.s64 	%rd185, %rd4, %rd184;
	st.global.f32 	[%rd185], %f461;
	ld.shared.f32 	%f462, [%r321+4];
	div.rn.f32 	%f463, %f462, %f23;
	add.s32 	%r323, %r322, 1;
	mul.wide.u32 	%rd186, %r323, 4;
	add.s64 	%rd187, %rd4, %rd186;
	st.global.f32 	[%rd187], %f463;
	add.s32 	%r360, %r360, 2;
$L__BB4_110:
	and.b32  	%r324, %r114, 1;
	setp.eq.b32 	%p103, %r324, 1;
	not.pred 	%p104, %p103;
	@%p104 bra 	$L__BB4_112;
	shl.b32 	%r325, %r360, 2;
	add.s32 	%r326, %r25, %r325;
	ld.shared.f32 	%f464, [%r326];
	div.rn.f32 	%f465, %f464, %f23;
	add.s32 	%r327, %r360, %r95;
	mul.wide.u32 	%rd188, %r327, 4;
	add.s64 	%rd189, %rd4, %rd188;
	st.global.f32 	[%rd189], %f465;
$L__BB4_112:
	ret;

}


// ===== COMPILED SASS (sm_100) =====

	.target	sm_100

	.elftype	@"ET_EXEC"


//--------------------- .note.nv.tkinfo           --------------------------
	.section	.note.nv.tkinfo,"",@"SHT_NOTE"
	.sectionflags	@"SHF_NOTE_NV_TKINFO"
	.tkinfo
        /*0018*/ 	.word	0x00000002
        /*0030*/ 	.string	""
        /*0030*/ 	.string	"ptxas"
        /*0030*/ 	.string	"Cuda compilation tools, release 13.0, V13.0.88"
        /*0030*/ 	.string	"Build cuda_13.0.r13.0/compiler.36424714_0"
        /*0030*/ 	.string	"-arch sm_100 -m 64 "



//--------------------- .note.nv.cuinfo           --------------------------
	.section	.note.nv.cuinfo,"",@"SHT_NOTE"
	.sectionflags	@"SHF_NOTE_NV_CUINFO"
        /*0018*/ 	.short	0x0002
        /*001a*/ 	.short	0x0064
        /*001c*/ 	.short	0x0082
	.zero		2


//--------------------- .nv.info                  --------------------------
	.section	.nv.info,"",@"SHT_CUDA_INFO"
	.align	4


	//----- nvinfo : EIATTR_REGCOUNT
	.align		4
        /*0000*/ 	.byte	0x04, 0x2f
        /*0002*/ 	.short	(.L_1 - .L_0)
	.align		4
.L_0:
        /*0004*/ 	.word	index@(_Z17vector_add_kernelPfS_S_i)
        /*0008*/ 	.word	0x0000000c


	//----- nvinfo : EIATTR_FRAME_SIZE
	.align		4
.L_1:
        /*000c*/ 	.byte	0x04, 0x11
        /*000e*/ 	.short	(.L_3 - .L_2)
	.align		4
.L_2:
        /*0010*/ 	.word	index@(_Z17vector_add_kernelPfS_S_i)
        /*0014*/ 	.word	0x00000000


	//----- nvinfo : EIATTR_REGCOUNT
	.align		4
.L_3:
        /*0018*/ 	.byte	0x04, 0x2f
        /*001a*/ 	.short	(.L_5 - .L_4)
	.align		4
.L_4:
        /*001c*/ 	.word	index@(_Z10bmm_kernelPfS_S_iiii)
        /*0020*/ 	.word	0x00000020


	//----- nvinfo : EIATTR_FRAME_SIZE
	.align		4
.L_5:
        /*0024*/ 	.byte	0x04, 0x11
        /*0026*/ 	.short	(.L_7 - .L_6)
	.align		4
.L_6:
        /*0028*/ 	.word	index@(_Z10bmm_kernelPfS_S_iiii)
        /*002c*/ 	.word	0x00000000


	//----- nvinfo : EIATTR_REGCOUNT
	.align		4
.L_7:
        /*0030*/ 	.byte	0x04, 0x2f
        /*0032*/ 	.short	(.L_9 - .L_8)
	.align		4
.L_8:
        /*0034*/ 	.word	index@(_Z12shift_kernelPfS_iiiiiiii)
        /*0038*/ 	.word	0x00000020


	//----- nvinfo : EIATTR_FRAME_SIZE
	.align		4
.L_9:
        /*003c*/ 	.byte	0x04, 0x11
        /*003e*/ 	.short	(.L_11 - .L_10)
	.align		4
.L_10:
        /*0040*/ 	.word	index@(_Z12shift_kernelPfS_iiiiiiii)
        /*0044*/ 	.word	0x00000000


	//----- nvinfo : EIATTR_REGCOUNT
	.align		4
.L_11:
        /*0048*/ 	.byte	0x04, 0x2f
        /*004a*/ 	.short	(.L_13 - .L_12)
	.align		4
.L_12:
        /*004c*/ 	.word	index@(_Z8conv_bmmPfS_S_iiii)
        /*0050*/ 	.word	0x00000020


	//----- nvinfo : EIATTR_FRAME_SIZE
	.align		4
.L_13:
        /*0054*/ 	.byte	0x04, 0x11
        /*0056*/ 	.short	(.L_15 - .L_14)
	.align		4
.L_14:
        /*0058*/ 	.word	index@(_Z8conv_bmmPfS_S_iiii)
        /*005c*/ 	.word	0x00000000


	//----- nvinfo : EIATTR_REGCOUNT
	.align		4
.L_15:
        /*0060*/ 	.byte	0x04, 0x2f
        /*0062*/ 	.short	(.L_17 - .L_16)
	.align		4
.L_16:
        /*0064*/ 	.word	index@(_Z23flash_attention_forwardPfS_S_S_iiiifii)
        /*0068*/ 	.word	0x00000028


	//----- nvinfo : EIATTR_FRAME_SIZE
	.align		4
.L_17:
        /*006c*/ 	.byte	0x04, 0x11
        /*006e*/ 	.short	(.L_19 - .L_18)
	.align		4
.L_18:
        /*0070*/ 	.word	index@($__internal_0_$__cuda_sm3x_div_rn_noftz_f32_slowpath)
        /*0074*/ 	.word	0x00000000


	//----- nvinfo : EIATTR_FRAME_SIZE
	.align		4
.L_19:
        /*0078*/ 	.byte	0x04, 0x11
        /*007a*/ 	.short	(.L_21 - .L_20)
	.align		4
.L_20:
        /*007c*/ 	.word	index@(_Z23flash_attention_forwardPfS_S_S_iiiifii)
        /*0080*/ 	.word	0x00000000


	//----- nvinfo : EIATTR_MIN_STACK_SIZE
	.align		4
.L_21:
        /*0084*/ 	.byte	0x04, 0x12
        /*0086*/ 	.short	(.L_23 - .L_22)
	.align		4
.L_22:
        /*0088*/ 	.word	index@(_Z23flash_attention_forwardPfS_S_S_iiiifii)
        /*008c*/ 	.word	0x00000000


	//----- nvinfo : EIATTR_MIN_STACK_SIZE
	.align		4
.L_23:
        /*0090*/ 	.byte	0x04, 0x12
        /*0092*/ 	.short	(.L_25 - .L_24)
	.align		4
.L_24:
        /*0094*/ 	.word	index@(_Z8conv_bmmPfS_S_iiii)
        /*0098*/ 	.word	0x00000000


	//----- nvinfo : EIATTR_MIN_STACK_SIZE
	.align		4
.L_25:
        /*009c*/ 	.byte	0x04, 0x12
        /*009e*/ 	.short	(.L_27 - .L_26)
	.align		4
.L_26:
        /*00a0*/ 	.word	index@(_Z12shift_kernelPfS_iiiiiiii)
        /*00a4*/ 	.word	0x00000000


	//----- nvinfo : EIATTR_MIN_STACK_SIZE
	.align		4
.L_27:
        /*00a8*/ 	.byte	0x04, 0x12
        /*00aa*/ 	.short	(.L_29 - .L_28)
	.align		4
.L_28:
        /*00ac*/ 	.word	index@(_Z10bmm_kernelPfS_S_iiii)
        /*00b0*/ 	.word	0x00000000


	//----- nvinfo : EIATTR_MIN_STACK_SIZE
	.align		4
.L_29:
        /*00b4*/ 	.byte	0x04, 0x12
        /*00b6*/ 	.short	(.L_31 - .L_30)
	.align		4
.L_30:
        /*00b8*/ 	.word	index@(_Z17vector_add_kernelPfS_S_i)
        /*00bc*/ 	.word	0x00000000
.L_31:


//--------------------- .nv.compat                --------------------------
	.section	.nv.compat,"",@"SHT_CUDA_COMPAT_INFO"
	.align	4
        /*0000*/ 	.byte	0x02, 0x09, 0x00, 0x00, 0x02, 0x02, 0x01, 0x00, 0x02, 0x05, 0x05, 0x00, 0x03, 0x07, 0x01, 0x01
        /*0010*/ 	.byte	0x02, 0x03, 0x00, 0x00, 0x02, 0x06, 0x01, 0x00, 0x04, 0x0b, 0x08, 0x00, 0x01, 0x00, 0x00, 0x00
        /*0020*/ 	.byte	0x00, 0x00, 0x00, 0x00


//--------------------- .nv.info._Z23flash_attention_forwardPfS_S_S_iiiifii --------------------------
	.section	.nv.info._Z23flash_attention_forwardPfS_S_S_iiiifii,"",@"SHT_CUDA_INFO"
	.sectionflags	@""
	.align	4


	//----- nvinfo : EIATTR_CUDA_API_VERSION
	.align		4
        /*0000*/ 	.byte	0x04, 0x37
        /*0002*/ 	.short	(.L_33 - .L_32)
.L_32:
        /*0004*/ 	.word	0x00000082


	//----- nvinfo : EIATTR_KPARAM_INFO
	.align		4
.L_33:
        /*0008*/ 	.byte	0x04, 0x17
        /*000a*/ 	.short	(.L_35 - .L_34)
.L_34:
        /*000c*/ 	.word	0x00000000
        /*0010*/ 	.short	0x000a
        /*0012*/ 	.short	0x0038
        /*0014*/ 	.byte	0x00, 0xf0, 0x11, 0x00


	//----- nvinfo : EIATTR_KPARAM_INFO
	.align		4
.L_35:
        /*0018*/ 	.byte	0x04, 0x17
        /*001a*/ 	.short	(.L_37 - .L_36)
.L_36:
        /*001c*/ 	.word	0x00000000
        /*0020*/ 	.short	0x0009
        /*0022*/ 	.short	0x0034
        /*0024*/ 	.byte	0x00, 0xf0, 0x11, 0x00


	//----- nvinfo : EIATTR_KPARAM_INFO
	.align		4
.L_37:
        /*0028*/ 	.byte	0x04, 0x17
        /*002a*/ 	.short	(.L_39 - .L_38)
.L_38:
        /*002c*/ 	.word	0x00000000
        /*0030*/ 	.short	0x0008
        /*0032*/ 	.short	0x0030
        /*0034*/ 	.byte	0x00, 0xf0, 0x11, 0x00


	//----- nvinfo : EIATTR_KPARAM_INFO
	.align		4
.L_39:
        /*0038*/ 	.byte	0x04, 0x17
        /*003a*/ 	.short	(.L_41 - .L_40)
.L_40:
        /*003c*/ 	.word	0x00000000
        /*0040*/ 	.short	0x0007
        /*0042*/ 	.short	0x002c
        /*0044*/ 	.byte	0x00, 0xf0, 0x11, 0x00


	//----- nvinfo : EIATTR_KPARAM_INFO
	.align		4
.L_41:
        /*0048*/ 	.byte	0x04, 0x17
        /*004a*/ 	.short	(.L_43 - .L_42)
.L_42:
        /*004c*/ 	.word	0x00000000
        /*0050*/ 	.short	0x0006
        /*0052*/ 	.short	0x0028
        /*0054*/ 	.byte	0x00, 0xf0, 0x11, 0x00


	//----- nvinfo : EIATTR_KPARAM_INFO
	.align		4
.L_43:
        /*0058*/ 	.byte	0x04, 0x17
        /*005a*/ 	.short	(.L_45 - .L_44)
.L_44:
        /*005c*/ 	.word	0x00000000
        /*0060*/ 	.short	0x0005
        /*0062*/ 	.short	0x0024
        /*0064*/ 	.byte	0x00, 0xf0, 0x11, 0x00


	//----- nvinfo : EIATTR_KPARAM_INFO
	.align		4
.L_45:
        /*0068*/ 	.byte	0x04, 0x17
        /*006a*/ 	.short	(.L_47 - .L_46)
.L_46:
        /*006c*/ 	.word	0x00000000
        /*0070*/ 	.short	0x0004
        /*0072*/ 	.short	0x0020
        /*0074*/ 	.byte	0x00, 0xf0, 0x11, 0x00


	//----- nvinfo : EIATTR_KPARAM_INFO
	.align		4
.L_47:
        /*0078*/ 	.byte	0x04, 0x17
        /*007a*/ 	.short	(.L_49 - .L_48)
.L_48:
        /*007c*/ 	.word	0x00000000
        /*0080*/ 	.short	0x0003
        /*0082*/ 	.short	0x0018
        /*0084*/ 	.byte	0x00, 0xf5, 0x21, 0x00


	//----- nvinfo : EIATTR_KPARAM_INFO
	.align		4
.L_49:
        /*0088*/ 	.byte	0x04, 0x17
        /*008a*/ 	.short	(.L_51 - .L_50)
.L_50:
        /*008c*/ 	.word	0x00000000
        /*0090*/ 	.short	0x0002
        /*0092*/ 	.short	0x0010
        /*0094*/ 	.byte	0x00, 0xf5, 0x21, 0x00


	//----- nvinfo : EIATTR_KPARAM_INFO
	.align		4
.L_51:
        /*0098*/ 	.byte	0x04, 0x17
        /*009a*/ 	.short	(.L_53 - .L_52)
.L_52:
        /*009c*/ 	.word	0x00000000
        /*00a0*/ 	.short	0x0001
        /*00a2*/ 	.short	0x0008
        /*00a4*/ 	.byte	0x00, 0xf5, 0x21, 0x00


	//----- nvinfo : EIATTR_KPARAM_INFO
	.align		4
.L_53:
        /*00a8*/ 	.byte	0x04, 0x17
        /*00aa*/ 	.short	(.L_55 - .L_54)
.L_54:
        /*00ac*/ 	.word	0x00000000
        /*00b0*/ 	.short	0x0000
        /*00b2*/ 	.short	0x0000
        /*00b4*/ 	.byte	0x00, 0xf5, 0x21, 0x00


	//----- nvinfo : EIATTR_SPARSE_MMA_MASK
	.align		4
.L_55:
        /*00b8*/ 	.byte	0x03, 0x50
        /*00ba*/ 	.short	0x0000


	//----- nvinfo : EIATTR_MAXREG_COUNT
	.align		4
        /*00bc*/ 	.byte	0x03, 0x1b
        /*00be*/ 	.short	0x00ff


	//----- nvinfo : EIATTR_NUM_BARRIERS
	.align		4
        /*00c0*/ 	.byte	0x02, 0x4c
        /*00c2*/ 	.byte	0x01
	.zero		1


	//----- nvinfo : EIATTR_MERCURY_ISA_VERSION
	.align		4
        /*00c4*/ 	.byte	0x03, 0x5f
        /*00c6*/ 	.short	0x0101


	//----- nvinfo : EIATTR_UNUSED_LOAD_BYTE_OFFSET
	.align		4
        /*00c8*/ 	.byte	0x04, 0x44
        /*00ca*/ 	.short	(.L_57 - .L_56)


	//   ....[0]....
.L_56:
        /*00cc*/ 	.word	0x00002620
        /*00d0*/ 	.word	0x00000fff


	//   ....[1]....
        /*00d4*/ 	.word	0x00002630
        /*00d8*/ 	.word	0x00000fff


	//----- nvinfo : EIATTR_VRC_CTA_INIT_COUNT
	.align		4
.L_57:
        /*00dc*/ 	.byte	0x02, 0x4a
	.zero		1
	.zero		1


	//----- nvinfo : EIATTR_EXIT_INSTR_OFFSETS
	.align		4
        /*00e0*/ 	.byte	0x04, 0x1c
        /*00e2*/ 	.short	(.L_59 - .L_58)


	//   ....[0]....
.L_58:
        /*00e4*/ 	.word	0x000042e0


	//   ....[1]....
        /*00e8*/ 	.word	0x00004d30


	//   ....[2]....
        /*00ec*/ 	.word	0x00005280


	//   ....[3]....
        /*00f0*/ 	.word	0x00005580


	//   ....[4]....
        /*00f4*/ 	.word	0x000056f0


	//----- nvinfo : EIATTR_CRS_STACK_SIZE
	.align		4
.L_59:
        /*00f8*/ 	.byte	0x04, 0x1e
        /*00fa*/ 	.short	(.L_61 - .L_60)
.L_60:
        /*00fc*/ 	.word	0x00000000


	//----- nvinfo : EIATTR_CBANK_PARAM_SIZE
	.align		4
.L_61:
        /*0100*/ 	.byte	0x03, 0x19
        /*0102*/ 	.short	0x003c


	//----- nvinfo : EIATTR_PARAM_CBANK
	.align		4
        /*0104*/ 	.byte	0x04, 0x0a
        /*0106*/ 	.short	(.L_63 - .L_62)
	.align		4
.L_62:
        /*0108*/ 	.word	index@(.nv.constant0._Z23flash_attention_forwardPfS_S_S_iiiifii)
        /*010c*/ 	.short	0x0380
        /*010e*/ 	.short	0x003c


	//----- nvinfo : EIATTR_SW_WAR
	.align		4
.L_63:
        /*0110*/ 	.byte	0x04, 0x36
        /*0112*/ 	.short	(.L_65 - .L_64)
.L_64:
        /*0114*/ 	.word	0x00000008
.L_65:


//--------------------- .nv.info._Z8conv_bmmPfS_S_iiii --------------------------
	.section	.nv.info._Z8conv_bmmPfS_S_iiii,"",@"SHT_CUDA_INFO"
	.sectionflags	@""
	.align	4


	//----- nvinfo : EIATTR_CUDA_API_VERSION
	.align		4
        /*0000*/ 	.byte	0x04, 0x37
        /*0002*/ 	.short	(.L_67 - .L_66)
.L_66:
        /*0004*/ 	.word	0x00000082


	//----- nvinfo : EIATTR_KPARAM_INFO
	.align		4
.L_67:
        /*0008*/ 	.byte	0x04, 0x17
        /*000a*/ 	.short	(.L_69 - .L_68)
.L_68:
        /*000c*/ 	.word	0x00000000
        /*0010*/ 	.short	0x0006
        /*0012*/ 	.short	0x0024
        /*0014*/ 	.byte	0x00, 0xf0, 0x11, 0x00


	//----- nvinfo : EIATTR_KPARAM_INFO
	.align		4
.L_69:
        /*0018*/ 	.byte	0x04, 0x17
        /*001a*/ 	.short	(.L_71 - .L_70)
.L_70:
        /*001c*/ 	.word	0x00000000
        /*0020*/ 	.short	0x0005
        /*0022*/ 	.short	0x0020
        /*0024*/ 	.byte	0x00, 0xf0, 0x11, 0x00


	//----- nvinfo : EIATTR_KPARAM_INFO
	.align		4
.L_71:
        /*0028*/ 	.byte	0x04, 0x17
        /*002a*/ 	.short	(.L_73 - .L_72)
.L_72:
        /*002c*/ 	.word	0x00000000
        /*0030*/ 	.short	0x0004
        /*0032*/ 	.short	0x001c
        /*0034*/ 	.byte	0x00, 0xf0, 0x11, 0x00


	//----- nvinfo : EIATTR_KPARAM_INFO
	.align		4
.L_73:
        /*0038*/ 	.byte	0x04, 0x17
        /*003a*/ 	.short	(.L_75 - .L_74)
.L_74:
        /*003c*/ 	.word	0x00000000
        /*0040*/ 	.short	0x0003
        /*0042*/ 	.short	0x0018
        /*0044*/ 	.byte	0x00, 0xf0, 0x11, 0x00


	//----- nvinfo : EIATTR_KPARAM_INFO
	.align		4
.L_75:
        /*0048*/ 	.byte	0x04, 0x17
        /*004a*/ 	.short	(.L_77 - .L_76)
.L_76:
        /*004c*/ 	.word	0x00000000
        /*0050*/ 	.short	0x0002
        /*0052*/ 	.short	0x0010
        /*0054*/ 	.byte	0x00, 0xf5, 0x21, 0x00


	//----- nvinfo : EIATTR_KPARAM_INFO
	.align		4
.L_77:
        /*0058*/ 	.byte	0x04, 0x17
        /*005a*/ 	.short	(.L_79 - .L_78)
.L_78:
        /*005c*/ 	.word	0x00000000
        /*0060*/ 	.short	0x0001
        /*0062*/ 	.short	0x0008
        /*0064*/ 	.byte	0x00, 0xf5, 0x21, 0x00


	//----- nvinfo : EIATTR_KPARAM_INFO
	.align		4
.L_79:
        /*0068*/ 	.byte	0x04, 0x17
        /*006a*/ 	.short	(.L_81 - .L_80)
.L_80:
        /*006c*/ 	.word	0x00000000
        /*0070*/ 	.short	0x0000
        /*0072*/ 	.short	0x0000
        /*0074*/ 	.byte	0x00, 0xf5, 0x21, 0x00


	//----- nvinfo : EIATTR_SPARSE_MMA_MASK
	.align		4
.L_81:
        /*0078*/ 	.byte	0x03, 0x50
        /*007a*/ 	.short	0x0000


	//----- nvinfo : EIATTR_MAXREG_COUNT
	.align		4
        /*007c*/ 	.byte	0x03, 0x1b
        /*007e*/ 	.short	0x00ff


	//----- nvinfo : EIATTR_MERCURY_ISA_VERSION
	.align		4
        /*0080*/ 	.byte	0x03, 0x5f
        /*0082*/ 	.short	0x0101


	//----- nvinfo : EIATTR_VRC_CTA_INIT_COUNT
	.align		4
        /*0084*/ 	.byte	0x02, 0x4a
	.zero		1
	.zero		1


	//----- nvinfo : EIATTR_EXIT_INSTR_OFFSETS
	.align		4
        /*0088*/ 	.byte	0x04, 0x1c
        /*008a*/ 	.short	(.L_83 - .L_82)


	//   ....[0]....
.L_82:
        /*008c*/ 	.word	0x00000050


	//   ....[1]....
        /*0090*/ 	.word	0x00000960


	//   ....[2]....
        /*0094*/ 	.word	0x00000d30


	//----- nvinfo : EIATTR_CRS_STACK_SIZE
	.align		4
.L_83:
        /*0098*/ 	.byte	0x04, 0x1e
        /*009a*/ 	.short	(.L_85 - .L_84)
.L_84:
        /*009c*/ 	.word	0x00000000


	//----- nvinfo : EIATTR_CBANK_PARAM_SIZE
	.align		4
.L_85:
        /*00a0*/ 	.byte	0x03, 0x19
        /*00a2*/ 	.short	0x0028


	//----- nvinfo : EIATTR_PARAM_CBANK
	.align		4
        /*00a4*/ 	.byte	0x04, 0x0a
        /*00a6*/ 	.short	(.L_87 - .L_86)
	.align		4
.L_86:
        /*00a8*/ 	.word	index@(.nv.constant0._Z8conv_bmmPfS_S_iiii)
        /*00ac*/ 	.short	0x0380
        /*00ae*/ 	.short	0x0028


	//----- nvinfo : EIATTR_SW_WAR
	.align		4
.L_87:
        /*00b0*/ 	.byte	0x04, 0x36
        /*00b2*/ 	.short	(.L_89 - .L_88)
.L_88:
        /*00b4*/ 	.word	0x00000008
.L_89:


//--------------------- .nv.info._Z12shift_kernelPfS_iiiiiiii --------------------------
	.section	.nv.info._Z12shift_kernelPfS_iiiiiiii,"",@"SHT_CUDA_INFO"
	.sectionflags	@""
	.align	4


	//----- nvinfo : EIATTR_CUDA_API_VERSION
	.align		4
        /*0000*/ 	.byte	0x04, 0x37
        /*0002*/ 	.short	(.L_91 - .L_90)
.L_90:
        /*0004*/ 	.word	0x00000082


	//----- nvinfo : EIATTR_KPARAM_INFO
	.align		4
.L_91:
        /*0008*/ 	.byte	0x04, 0x17
        /*000a*/ 	.short	(.L_93 - .L_92)
.L_92:
        /*000c*/ 	.word	0x00000000
        /*0010*/ 	.short	0x0009
        /*0012*/ 	.short	0x002c
        /*0014*/ 	.byte	0x00, 0xf0, 0x11, 0x00


	//----- nvinfo : EIATTR_KPARAM_INFO
	.align		4
.L_93:
        /*0018*/ 	.byte	0x04, 0x17
        /*001a*/ 	.short	(.L_95 - .L_94)
.L_94:
        /*001c*/ 	.word	0x00000000
        /*0020*/ 	.short	0x0008
        /*0022*/ 	.short	0x0028
        /*0024*/ 	.byte	0x00, 0xf0, 0x11, 0x00


	//----- nvinfo : EIATTR_KPARAM_INFO
	.align		4
.L_95:
        /*0028*/ 	.byte	0x04, 0x17
        /*002a*/ 	.short	(.L_97 - .L_96)
.L_96:
        /*002c*/ 	.word	0x00000000
        /*0030*/ 	.short	0x0007
        /*0032*/ 	.short	0x0024
        /*0034*/ 	.byte	0x00, 0xf0, 0x11, 0x00


	//----- nvinfo : EIATTR_KPARAM_INFO
	.align		4
.L_97:
        /*0038*/ 	.byte	0x04, 0x17
        /*003a*/ 	.short	(.L_99 - .L_98)
.L_98:
        /*003c*/ 	.word	0x00000000
        /*0040*/ 	.short	0x0006
        /*0042*/ 	.short	0x0020
        /*0044*/ 	.byte	0x00, 0xf0, 0x11, 0x00


	//----- nvinfo : EIATTR_KPARAM_INFO
	.align		4
.L_99:
        /*0048*/ 	.byte	0x04, 0x17
        /*004a*/ 	.short	(.L_101 - .L_100)
.L_100:
        /*004c*/ 	.word	0x00000000
        /*0050*/ 	.short	0x0005
        /*0052*/ 	.short	0x001c
        /*0054*/ 	.byte	0x00, 0xf0, 0x11, 0x00


	//----- nvinfo : EIATTR_KPARAM_INFO
	.align		4
.L_101:
        /*0058*/ 	.byte	0x04, 0x17
        /*005a*/ 	.short	(.L_103 - .L_102)
.L_102:
        /*005c*/ 	.word	0x00000000
        /*0060*/ 	.short	0x0004
        /*0062*/ 	.short	0x0018
        /*0064*/ 	.byte	0x00, 0xf0, 0x11, 0x00


	//----- nvinfo : EIATTR_KPARAM_INFO
	.align		4
.L_103:
        /*0068*/ 	.byte	0x04, 0x17
        /*006a*/ 	.short	(.L_105 - .L_104)
.L_104:
        /*006c*/ 	.word	0x00000000
        /*0070*/ 	.short	0x0003
        /*0072*/ 	.short	0x0014
        /*0074*/ 	.byte	0x00, 0xf0, 0x11, 0x00


	//----- nvinfo : EIATTR_KPARAM_INFO
	.align		4
.L_105:
        /*0078*/ 	.byte	0x04, 0x17
        /*007a*/ 	.short	(.L_107 - .L_106)
.L_106:
        /*007c*/ 	.word	0x00000000
        /*0080*/ 	.short	0x0002
        /*0082*/ 	.short	0x0010
        /*0084*/ 	.byte	0x00, 0xf0, 0x11, 0x00


	//----- nvinfo : EIATTR_KPARAM_INFO
	.align		4
.L_107:
        /*0088*/ 	.byte	0x04, 0x17
        /*008a*/ 	.short	(.L_109 - .L_108)
.L_108:
        /*008c*/ 	.word	0x00000000
        /*0090*/ 	.short	0x0001
        /*0092*/ 	.short	0x0008
        /*0094*/ 	.byte	0x00, 0xf5, 0x21, 0x00


	//----- nvinfo : EIATTR_KPARAM_INFO
	.align		4
.L_109:
        /*0098*/ 	.byte	0x04, 0x17
        /*009a*/ 	.short	(.L_111 - .L_110)
.L_110:
        /*009c*/ 	.word	0x00000000
        /*00a0*/ 	.short	0x0000
        /*00a2*/ 	.short	0x0000
        /*00a4*/ 	.byte	0x00, 0xf5, 0x21, 0x00


	//----- nvinfo : EIATTR_SPARSE_MMA_MASK
	.align		4
.L_111:
        /*00a8*/ 	.byte	0x03, 0x50
        /*00aa*/ 	.short	0x0000


	//----- nvinfo : EIATTR_MAXREG_COUNT
	.align		4
        /*00ac*/ 	.byte	0x03, 0x1b
        /*00ae*/ 	.short	0x00ff


	//----- nvinfo : EIATTR_MERCURY_ISA_VERSION
	.align		4
        /*00b0*/ 	.byte	0x03, 0x5f
        /*00b2*/ 	.short	0x0101


	//----- nvinfo : EIATTR_VRC_CTA_INIT_COUNT
	.align		4
        /*00b4*/ 	.byte	0x02, 0x4a
	.zero		1
	.zero		1


	//----- nvinfo : EIATTR_EXIT_INSTR_OFFSETS
	.align		4
        /*00b8*/ 	.byte	0x04, 0x1c
        /*00ba*/ 	.short	(.L_113 - .L_112)


	//   ....[0]....
.L_112:
        /*00bc*/ 	.word	0x000000b0


	//   ....[1]....
        /*00c0*/ 	.word	0x00000180


	//   ....[2]....
        /*00c4*/ 	.word	0x000011c0


	//----- nvinfo : EIATTR_CRS_STACK_SIZE
	.align		4
.L_113:
        /*00c8*/ 	.byte	0x04, 0x1e
        /*00ca*/ 	.short	(.L_115 - .L_114)
.L_114:
        /*00cc*/ 	.word	0x00000000


	//----- nvinfo : EIATTR_CBANK_PARAM_SIZE
	.align		4
.L_115:
        /*00d0*/ 	.byte	0x03, 0x19
        /*00d2*/ 	.short	0x0030


	//----- nvinfo : EIATTR_PARAM_CBANK
	.align		4
        /*00d4*/ 	.byte	0x04, 0x0a
        /*00d6*/ 	.short	(.L_117 - .L_116)
	.align		4
.L_116:
        /*00d8*/ 	.word	index@(.nv.constant0._Z12shift_kernelPfS_iiiiiiii)
        /*00dc*/ 	.short	0x0380
        /*00de*/ 	.short	0x0030


	//----- nvinfo : EIATTR_SW_WAR
	.align		4
.L_117:
        /*00e0*/ 	.byte	0x04, 0x36
        /*00e2*/ 	.short	(.L_119 - .L_118)
.L_118:
        /*00e4*/ 	.word	0x00000008
.L_119:


//--------------------- .nv.info._Z10bmm_kernelPfS_S_iiii --------------------------
	.section	.nv.info._Z10bmm_kernelPfS_S_iiii,"",@"SHT_CUDA_INFO"
	.sectionflags	@""
	.align	4


	//----- nvinfo : EIATTR_CUDA_API_VERSION
	.align		4
        /*0000*/ 	.byte	0x04, 0x37
        /*0002*/ 	.short	(.L_121 - .L_120)
.L_120:
        /*0004*/ 	.word	0x00000082


	//----- nvinfo : EIATTR_KPARAM_INFO
	.align		4
.L_121:
        /*0008*/ 	.byte	0x04, 0x17
        /*000a*/ 	.short	(.L_123 - .L_122)
.L_122:
        /*000c*/ 	.word	0x00000000
        /*0010*/ 	.short	0x0006
        /*0012*/ 	.short	0x0024
        /*0014*/ 	.byte	0x00, 0xf0, 0x11, 0x00


	//----- nvinfo : EIATTR_KPARAM_INFO
	.align		4
.L_123:
        /*0018*/ 	.byte	0x04, 0x17
        /*001a*/ 	.short	(.L_125 - .L_124)
.L_124:
        /*001c*/ 	.word	0x00000000
        /*0020*/ 	.short	0x0005
        /*0022*/ 	.short	0x0020
        /*0024*/ 	.byte	0x00, 0xf0, 0x11, 0x00


	//----- nvinfo : EIATTR_KPARAM_INFO
	.align		4
.L_125:
        /*0028*/ 	.byte	0x04, 0x17
        /*002a*/ 	.short	(.L_127 - .L_126)
.L_126:
        /*002c*/ 	.word	0x00000000
        /*0030*/ 	.short	0x0004
        /*0032*/ 	.short	0x001c
        /*0034*/ 	.byte	0x00, 0xf0, 0x11, 0x00


	//----- nvinfo : EIATTR_KPARAM_INFO
	.align		4
.L_127:
        /*0038*/ 	.byte	0x04, 0x17
        /*003a*/ 	.short	(.L_129 - .L_128)
.L_128:
        /*003c*/ 	.word	0x00000000
        /*0040*/ 	.short	0x0003
        /*0042*/ 	.short	0x0018
        /*0044*/ 	.byte	0x00, 0xf0, 0x11, 0x00


	//----- nvinfo : EIATTR_KPARAM_INFO
	.align		4
.L_129:
        /*0048*/ 	.byte	0x04, 0x17
        /*004a*/ 	.short	(.L_131 - .L_130)
.L_130:
        /*004c*/ 	.word	0x00000000
        /*0050*/ 	.short	0x0002
        /*0052*/ 	.short	0x0010
        /*0054*/ 	.byte	0x00, 0xf5, 0x21, 0x00


	//----- nvinfo : EIATTR_KPARAM_INFO
	.align		4
.L_131:
        /*0058*/ 	.byte	0x04, 0x17
        /*005a*/ 	.short	(.L_133 - .L_132)
.L_132:
        /*005c*/ 	.word	0x00000000
        /*0060*/ 	.short	0x0001
        /*0062*/ 	.short	0x0008
        /*0064*/ 	.byte	0x00, 0xf5, 0x21, 0x00


	//----- nvinfo : EIATTR_KPARAM_INFO
	.align		4
.L_133:
        /*0068*/ 	.byte	0x04, 0x17
        /*006a*/ 	.short	(.L_135 - .L_134)
.L_134:
        /*006c*/ 	.word	0x00000000
        /*0070*/ 	.short	0x0000
        /*0072*/ 	.short	0x0000
        /*0074*/ 	.byte	0x00, 0xf5, 0x21, 0x00


	//----- nvinfo : EIATTR_SPARSE_MMA_MASK
	.align		4
.L_135:
        /*0078*/ 	.byte	0x03, 0x50
        /*007a*/ 	.short	0x0000


	//----- nvinfo : EIATTR_MAXREG_COUNT
	.align		4
        /*007c*/ 	.byte	0x03, 0x1b
        /*007e*/ 	.short	0x00ff


	//----- nvinfo : EIATTR_MERCURY_ISA_VERSION
	.align		4
        /*0080*/ 	.byte	0x03, 0x5f
        /*0082*/ 	.short	0x0101


	//----- nvinfo : EIATTR_VRC_CTA_INIT_COUNT
	.align		4
        /*0084*/ 	.byte	0x02, 0x4a
	.zero		1
	.zero		1


	//----- nvinfo : EIATTR_EXIT_INSTR_OFFSETS
	.align		4
        /*0088*/ 	.byte	0x04, 0x1c
        /*008a*/ 	.short	(.L_137 - .L_136)


	//   ....[0]....
.L_136:
        /*008c*/ 	.word	0x00000050


	//   ....[1]....
        /*0090*/ 	.word	0x000009b0


	//   ....[2]....
        /*0094*/ 	.word	0x00000db0


	//----- nvinfo : EIATTR_CRS_STACK_SIZE
	.align		4
.L_137:
        /*0098*/ 	.byte	0x04, 0x1e
        /*009a*/ 	.short	(.L_139 - .L_138)
.L_138:
        /*009c*/ 	.word	0x00000000


	//----- nvinfo : EIATTR_CBANK_PARAM_SIZE
	.align		4
.L_139:
        /*00a0*/ 	.byte	0x03, 0x19
        /*00a2*/ 	.short	0x0028


	//----- nvinfo : EIATTR_PARAM_CBANK
	.align		4
        /*00a4*/ 	.byte	0x04, 0x0a
        /*00a6*/ 	.short	(.L_141 - .L_140)
	.align		4
.L_140:
        /*00a8*/ 	.word	index@(.nv.constant0._Z10bmm_kernelPfS_S_iiii)
        /*00ac*/ 	.short	0x0380
        /*00ae*/ 	.short	0x0028


	//----- nvinfo : EIATTR_SW_WAR
	.align		4
.L_141:
        /*00b0*/ 	.byte	0x04, 0x36
        /*00b2*/ 	.short	(.L_143 - .L_142)
.L_142:
        /*00b4*/ 	.word	0x00000008
.L_143:


//--------------------- .nv.info._Z17vector_add_kernelPfS_S_i --------------------------
	.section	.nv.info._Z17vector_add_kernelPfS_S_i,"",@"SHT_CUDA_INFO"
	.sectionflags	@""
	.align	4


	//----- nvinfo : EIATTR_CUDA_API_VERSION
	.align		4
        /*0000*/ 	.byte	0x04, 0x37
        /*0002*/ 	.short	(.L_145 - .L_144)
.L_144:
        /*0004*/ 	.word	0x00000082


	//----- nvinfo : EIATTR_KPARAM_INFO
	.align		4
.L_145:
        /*0008*/ 	.byte	0x04, 0x17
        /*000a*/ 	.short	(.L_147 - .L_146)
.L_146:
        /*000c*/ 	.word	0x00000000
        /*0010*/ 	.short	0x0003
        /*0012*/ 	.short	0x0018
        /*0014*/ 	.byte	0x00, 0xf0, 0x11, 0x00


	//----- nvinfo : EIATTR_KPARAM_INFO
	.align		4
.L_147:
        /*0018*/ 	.byte	0x04, 0x17
        /*001a*/ 	.short	(.L_149 - .L_148)
.L_148:
        /*001c*/ 	.word	0x00000000
        /*0020*/ 	.short	0x0002
        /*0022*/ 	.short	0x0010
        /*0024*/ 	.byte	0x00, 0xf5, 0x21, 0x00


	//----- nvinfo : EIATTR_KPARAM_INFO
	.align		4
.L_149:
        /*0028*/ 	.byte	0x04, 0x17
        /*002a*/ 	.short	(.L_151 - .L_150)
.L_150:
        /*002c*/ 	.word	0x00000000
        /*0030*/ 	.short	0x0001
        /*0032*/ 	.short	0x0008
        /*0034*/ 	.byte	0x00, 0xf5, 0x21, 0x00


	//----- nvinfo : EIATTR_KPARAM_INFO
	.align		4
.L_151:
        /*0038*/ 	.byte	0x04, 0x17
        /*003a*/ 	.short	(.L_153 - .L_152)
.L_152:
        /*003c*/ 	.word	0x00000000
        /*0040*/ 	.short	0x0000
        /*0042*/ 	.short	0x0000
        /*0044*/ 	.byte	0x00, 0xf5, 0x21, 0x00


	//----- nvinfo : EIATTR_SPARSE_MMA_MASK
	.align		4
.L_153:
        /*0048*/ 	.byte	0x03, 0x50
        /*004a*/ 	.short	0x0000


	//----- nvinfo : EIATTR_MAXREG_COUNT
	.align		4
        /*004c*/ 	.byte	0x03, 0x1b
        /*004e*/ 	.short	0x00ff


	//----- nvinfo : EIATTR_MERCURY_ISA_VERSION
	.align		4
        /*0050*/ 	.byte	0x03, 0x5f
        /*0052*/ 	.short	0x0101


	//----- nvinfo : EIATTR_VRC_CTA_INIT_COUNT
	.align		4
        /*0054*/ 	.byte	0x02, 0x4a
	.zero		1
	.zero		1


	//----- nvinfo : EIATTR_EXIT_INSTR_OFFSETS
	.align		4
        /*0058*/ 	.byte	0x04, 0x1c
        /*005a*/ 	.short	(.L_155 - .L_154)


	//   ....[0]....
.L_154:
        /*005c*/ 	.word	0x00000070


	//   ....[1]....
        /*0060*/ 	.word	0x00000130


	//----- nvinfo : EIATTR_CBANK_PARAM_SIZE
	.align		4
.L_155:
        /*0064*/ 	.byte	0x03, 0x19
        /*0066*/ 	.short	0x001c


	//----- nvinfo : EIATTR_PARAM_CBANK
	.align		4
        /*0068*/ 	.byte	0x04, 0x0a
        /*006a*/ 	.short	(.L_157 - .L_156)
	.align		4
.L_156:
        /*006c*/ 	.word	index@(.nv.constant0._Z17vector_add_kernelPfS_S_i)
        /*0070*/ 	.short	0x0380
        /*0072*/ 	.short	0x001c


	//----- nvinfo : EIATTR_SW_WAR
	.align		4
.L_157:
        /*0074*/ 	.byte	0x04, 0x36
        /*0076*/ 	.short	(.L_159 - .L_158)
.L_158:
        /*0078*/ 	.word	0x00000008
.L_159:


//--------------------- .nv.callgraph             --------------------------
	.section	.nv.callgraph,"",@"SHT_CUDA_CALLGRAPH"
	.align	4
	.sectionentsize	8
	.align		4
        /*0000*/ 	.word	0x00000000
	.align		4
        /*0004*/ 	.word	0xffffffff
	.align		4
        /*0008*/ 	.word	0x00000000
	.align		4
        /*000c*/ 	.word	0xfffffffe
	.align		4
        /*0010*/ 	.word	0x00000000
	.align		4
        /*0014*/ 	.word	0xfffffffd
	.align		4
        /*0018*/ 	.word	0x00000000
	.align		4
        /*001c*/ 	.word	0xfffffffc


//--------------------- .text._Z23flash_attention_forwardPfS_S_S_iiiifii --------------------------
	.section	.text._Z23flash_attention_forwardPfS_S_S_iiiifii,"ax",@progbits
	.align	128
        .global         _Z23flash_attention_forwardPfS_S_S_iiiifii
        .type           _Z23flash_attention_forwardPfS_S_S_iiiifii,@function
        .size           _Z23flash_attention_forwardPfS_S_S_iiiifii,(.L_x_139 - _Z23flash_attention_forwardPfS_S_S_iiiifii)
        .other          _Z23flash_attention_forwardPfS_S_S_iiiifii,@"STO_CUDA_ENTRY STV_DEFAULT"
_Z23flash_attention_forwardPfS_S_S_iiiifii:
.text._Z23flash_attention_forwardPfS_S_S_iiiifii:
[----:B------:R-:W-:Y:S01]  /*0000*/  LDC R1, c[0x0][0x37c] ;  /* 0x0000df00ff017b82 */ /* 0x000fe20000000800 */
[----:B------:R-:W0:Y:S07]  /*0010*/  LDCU UR9, c[0x0][0x3b4] ;  /* 0x00007680ff0977ac */ /* 0x000e2e0008000800 */
[----:B------:R-:W-:Y:S01]  /*0020*/  S2UR UR8, SR_CTAID.X ;  /* 0x00000000000879c3 */ /* 0x000fe20000002500 */
[----:B------:R-:W1:Y:S01]  /*0030*/  S2R R3, SR_TID.X ;  /* 0x0000000000037919 */ /* 0x000e620000002100 */
[----:B------:R-:W-:Y:S01]  /*0040*/  BSSY.RECONVERGENT B0, `(.L_x_0) ;  /* 0x00000bf000007945 */ /* 0x000fe20003800200 */
[----:B------:R-:W-:Y:S01]  /*0050*/  UMOV UR4, URZ ;  /* 0x000000ff00047c82 */ /* 0x000fe20008000000 */
[----:B------:R-:W-:Y:S01]  /*0060*/  UMOV UR19, 0x400 ;  /* 0x0000040000137882 */ /* 0x000fe20000000000 */
[----:B------:R-:W2:Y:S03]  /*0070*/  LDCU.64 UR16, c[0x0][0x358] ;  /* 0x00006b00ff1077ac */ /* 0x000ea60008000a00 */
[----:B------:R-:W3:Y:S01]  /*0080*/  S2UR UR18, SR_CgaCtaId ;  /* 0x00000000001279c3 */ /* 0x000ee20000008800 */
[----:B0-----:R-:W0:Y:S01]  /*0090*/  I2F.U32.RP R0, UR9 ;  /* 0x0000000900007d06 */ /* 0x001e220008209000 */
[----:B------:R-:W-:-:S07]  /*00a0*/  UISETP.NE.U32.AND UP2, UPT, UR9, URZ, UPT ;  /* 0x000000ff0900728c */ /* 0x000fce000bf45070 */
[----:B0-----:R-:W0:Y:S01]  /*00b0*/  MUFU.RCP R0, R0 ;  /* 0x0000000000007308 */ /* 0x001e220000001000 */
[----:B---3--:R-:W-:-:S06]  /*00c0*/  ULEA UR10, UR18, UR19, 0x18 ;  /* 0x00000013120a7291 */ /* 0x008fcc000f8ec0ff */
[----:B-1----:R-:W-:Y:S02]  /*00d0*/  LEA R21, R3, UR10, 0x9 ;  /* 0x0000000a03157c11 */ /* 0x002fe4000f8e48ff */
[----:B0-----:R-:W-:Y:S02]  /*00e0*/  IADD3 R2, PT, PT, R0, 0xffffffe, RZ ;  /* 0x0ffffffe00027810 */ /* 0x001fe40007ffe0ff */
[----:B------:R-:W0:Y:S04]  /*00f0*/  S2R R0, SR_TID.Y ;  /* 0x0000000000007919 */ /* 0x000e280000002200 */
[----:B------:R-:W1:Y:S02]  /*0100*/  F2I.FTZ.U32.TRUNC.NTZ R2, R2 ;  /* 0x0000000200027305 */ /* 0x000e64000021f000 */
[----:B-1----:R-:W-:-:S13]  /*0110*/  R2UR UR5, R2 ;  /* 0x00000000020572ca */ /* 0x002fda00000e0000 */
[----:B------:R-:W-:Y:S01]  /*0120*/  UIADD3 UR6, UPT, UPT, URZ, -UR5, URZ ;  /* 0x80000005ff067290 */ /* 0x000fe2000fffe0ff */
[----:B0-----:R-:W-:-:S03]  /*0130*/  ISETP.NE.AND P1, PT, R0, RZ, PT ;  /* 0x000000ff0000720c */ /* 0x001fc60003f25270 */
[----:B------:R-:W-:Y:S01]  /*0140*/  UIMAD UR6, UR6, UR9, URZ ;  /* 0x00000009060672a4 */ /* 0x000fe2000f8e02ff */
[----:B------:R-:W-:-:S03]  /*0150*/  ISETP.LT.U32.AND P1, PT, R3, 0x4, !P1 ;  /* 0x000000040300780c */ /* 0x000fc60004f21070 */
[----:B------:R-:W-:-:S04]  /*0160*/  UIMAD.WIDE.U32 UR4, UR5, UR6, UR4 ;  /* 0x00000006050472a5 */ /* 0x000fc8000f8e0004 */
[----:B------:R-:W-:Y:S02]  /*0170*/  UIMAD.WIDE.U32 UR6, UR5, UR8, URZ ;  /* 0x00000008050672a5 */ /* 0x000fe4000f8e00ff */
[----:B------:R-:W-:Y:S02]  /*0180*/  UIADD3 UR5, UPT, UPT, UR19, 0x1010, URZ ;  /* 0x0000101013057890 */ /* 0x000fe4000fffe0ff */
[----:B------:R-:W-:Y:S02]  /*0190*/  UIADD3 UR4, UPT, UPT, -UR7, URZ, URZ ;  /* 0x000000ff07047290 */ /* 0x000fe4000fffe1ff */
[----:B------:R-:W-:Y:S02]  /*01a0*/  ULEA UR5, UR18, UR5, 0x18 ;  /* 0x0000000512057291 */ /* 0x000fe4000f8ec0ff */
[----:B------:R-:W-:-:S04]  /*01b0*/  UIMAD UR4, UR9, UR4, UR8 ;  /* 0x00000004090472a4 */ /* 0x000fc8000f8e0208 */
[----:B------:R-:W-:Y:S01]  /*01c0*/  UISETP.GE.U32.AND UP0, UPT, UR4, UR9, UPT ;  /* 0x000000090400728c */ /* 0x000fe2000bf06070 */
[----:B------:R-:W-:-:S10]  /*01d0*/  LEA R2, R3, UR5, 0x2 ;  /* 0x0000000503027c11 */ /* 0x000fd4000f8e10ff */
[----:B------:R-:W-:Y:S02]  /*01e0*/  @UP0 UIADD3 UR4, UPT, UPT, UR4, -UR9, URZ ;  /* 0x8000000904040290 */ /* 0x000fe4000fffe0ff */
[----:B------:R-:W-:Y:S02]  /*01f0*/  @UP0 UIADD3 UR7, UPT, UPT, UR7, 0x1, URZ ;  /* 0x0000000107070890 */ /* 0x000fe4000fffe0ff */
[----:B------:R-:W-:Y:S02]  /*0200*/  UISETP.GE.U32.AND UP1, UPT, UR4, UR9, UPT ;  /* 0x000000090400728c */ /* 0x000fe4000bf26070 */
[----:B------:R-:W-:-:S04]  /*0210*/  UIADD3 UR4, UPT, UPT, UR19, 0x1000, URZ ;  /* 0x0000100013047890 */ /* 0x000fc8000fffe0ff */
[----:B------:R-:W-:-:S05]  /*0220*/  ULEA UR4, UR18, UR4, 0x18 ;  /* 0x0000000412047291 */ /* 0x000fca000f8ec0ff */
[----:B------:R-:W-:Y:S01]  /*0230*/  @UP1 UIADD3 UR7, UPT, UPT, UR7, 0x1, URZ ;  /* 0x0000000107071890 */ /* 0x000fe2000fffe0ff */
[----:B------:R-:W-:Y:S01]  /*0240*/  LEA R20, R3, UR4, 0x2 ;  /* 0x0000000403147c11 */ /* 0x000fe2000f8e10ff */
[----:B------:R-:W-:-:S04]  /*0250*/  @!UP2 ULOP3.LUT UR7, URZ, UR9, URZ, 0x33, !UPT ;  /* 0x00000009ff07a292 */ /* 0x000fc8000f8e33ff */
[----:B------:R-:W-:-:S04]  /*0260*/  UIADD3 UR6, UPT, UPT, -UR7, URZ, URZ ;  /* 0x000000ff07067290 */ /* 0x000fc8000fffe1ff */
[----:B------:R-:W-:Y:S01]  /*0270*/  UIMAD UR6, UR9, UR6, UR8 ;  /* 0x00000006090672a4 */ /* 0x000fe2000f8e0208 */
[----:B--2---:R-:W-:Y:S11]  /*0280*/  @!P1 BRA `(.L_x_1) ;  /* 0x0000000800689947 */ /* 0x004ff60003800000 */
[----:B------:R-:W0:Y:S01]  /*0290*/  LDC R5, c[0x0][0x3a4] ;  /* 0x0000e900ff057b82 */ /* 0x000e220000000800 */
[----:B------:R-:W-:-:S04]  /*02a0*/  MOV R16, UR6 ;  /* 0x0000000600107c02 */ /* 0x000fc80008000f00 */
[----:B------:R-:W-:-:S04]  /*02b0*/  LEA R16, R16, R3, 0x2 ;  /* 0x0000000310107211 */ /* 0x000fc800078e10ff */
[----:B0-----:R-:W-:-:S13]  /*02c0*/  ISETP.GE.U32.AND P0, PT, R16, R5, PT ;  /* 0x000000051000720c */ /* 0x001fda0003f06070 */
[----:B------:R-:W-:Y:S05]  /*02d0*/  @P0 BRA `(.L_x_1) ;  /* 0x0000000800540947 */ /* 0x000fea0003800000 */
[----:B------:R-:W0:Y:S02]  /*02e0*/  LDCU UR8, c[0x0][0x3ac] ;  /* 0x00007580ff0877ac */ /* 0x000e240008000800 */
[----:B0-----:R-:W-:-:S09]  /*02f0*/  UISETP.GE.AND UP0, UPT, UR8, 0x1, UPT ;  /* 0x000000010800788c */ /* 0x001fd2000bf06270 */
[----:B------:R-:W-:Y:S05]  /*0300*/  BRA.U !UP0, `(.L_x_2) ;  /* 0x00000009083c7547 */ /* 0x000fea000b800000 */
[----:B------:R-:W-:Y:S01]  /*0310*/  UIADD3 UR4, UPT, UPT, UR8, -0x1, URZ ;  /* 0xffffffff08047890 */ /* 0x000fe2000fffe0ff */
[----:B------:R-:W-:Y:S01]  /*0320*/  HFMA2 R17, -RZ, RZ, 0, 0 ;  /* 0x00000000ff117431 */ /* 0x000fe200000001ff */
[----:B------:R-:W-:Y:S01]  /*0330*/  ULOP3.LUT UR5, UR8, 0xf, URZ, 0xc0, !UPT ;  /* 0x0000000f08057892 */ /* 0x000fe2000f8ec0ff */
[----:B------:R-:W-:Y:S01]  /*0340*/  IMAD R16, R5, UR7, R16 ;  /* 0x0000000705107c24 */ /* 0x000fe2000f8e0210 */
[----:B------:R-:W-:Y:S02]  /*0350*/  UISETP.GE.U32.AND UP0, UPT, UR4, 0xf, UPT ;  /* 0x0000000f0400788c */ /* 0x000fe4000bf06070 */
[----:B------:R-:W-:-:S07]  /*0360*/  UISETP.NE.AND UP1, UPT, UR5, URZ, UPT ;  /* 0x000000ff0500728c */ /* 0x000fce000bf25270 */
[----:B------:R-:W-:Y:S05]  /*0370*/  BRA.U !UP0, `(.L_x_3) ;  /* 0x0000000108f07547 */ /* 0x000fea000b800000 */
[----:B------:R-:W-:Y:S01]  /*0380*/  ULOP3.LUT UR4, UR8, 0x7ffffff0, URZ, 0xc0, !UPT ;  /* 0x7ffffff008047892 */ /* 0x000fe2000f8ec0ff */
[----:B------:R-:W-:-:S05]  /*0390*/  MOV R22, RZ ;  /* 0x000000ff00167202 */ /* 0x000fca0000000f00 */
[----:B------:R-:W-:-:S07]  /*03a0*/  MOV R17, UR4 ;  /* 0x0000000400117c02 */ /* 0x000fce0008000f00 */
.L_x_4:
[----:B0-----:R-:W0:Y:S01]  /*03b0*/  LDC.64 R12, c[0x0][0x380] ;  /* 0x0000e000ff0c7b82 */ /* 0x001e220000000a00 */
[----:B------:R-:W-:-:S05]  /*03c0*/  IMAD R27, R16, UR8, R22 ;  /* 0x00000008101b7c24 */ /* 0x000fca000f8e0216 */
[C---:B------:R-:W-:Y:S02]  /*03d0*/  IADD3 R19, PT, PT, R27.reuse, 0x1, RZ ;  /* 0x000000011b137810 */ /* 0x040fe40007ffe0ff */
[C---:B------:R-:W-:Y:S02]  /*03e0*/  IADD3 R25, PT, PT, R27.reuse, 0x2, RZ ;  /* 0x000000021b197810 */ /* 0x040fe40007ffe0ff */
[C---:B------:R-:W-:Y:S01]  /*03f0*/  IADD3 R7, PT, PT, R27.reuse, 0x3, RZ ;  /* 0x000000031b077810 */ /* 0x040fe20007ffe0ff */
[----:B0-----:R-:W-:-:S04]  /*0400*/  IMAD.WIDE.U32 R4, R27, 0x4, R12 ;  /* 0x000000041b047825 */ /* 0x001fc800078e000c */
[--C-:B------:R-:W-:Y:S01]  /*0410*/  IMAD.WIDE.U32 R18, R19, 0x4, R12.reuse ;  /* 0x0000000413127825 */ /* 0x100fe200078e000c */
[----:B------:R-:W2:Y:S03]  /*0420*/  LDG.E R8, desc[UR16][R4.64] ;  /* 0x0000001004087981 */ /* 0x000ea6000c1e1900 */
[--C-:B------:R-:W-:Y:S01]  /*0430*/  IMAD.WIDE.U32 R24, R25, 0x4, R12.reuse ;  /* 0x0000000419187825 */ /* 0x100fe200078e000c */
[----:B------:R-:W2:Y:S03]  /*0440*/  LDG.E R9, desc[UR16][R18.64] ;  /* 0x0000001012097981 */ /* 0x000ea6000c1e1900 */
[----:B------:R-:W-:Y:S01]  /*0450*/  IMAD.WIDE.U32 R6, R7, 0x4, R12 ;  /* 0x0000000407067825 */ /* 0x000fe200078e000c */
[----:B------:R0:W2:Y:S04]  /*0460*/  LDG.E R10, desc[UR16][R24.64] ;  /* 0x00000010180a7981 */ /* 0x0000a8000c1e1900 */
[----:B------:R1:W2:Y:S01]  /*0470*/  LDG.E R11, desc[UR16][R6.64] ;  /* 0x00000010060b7981 */ /* 0x0002a2000c1e1900 */
[----:B------:R-:W-:-:S02]  /*0480*/  IADD3 R29, PT, PT, R27, 0x5, RZ ;  /* 0x000000051b1d7810 */ /* 0x000fc40007ffe0ff */
[C---:B------:R-:W-:Y:S02]  /*0490*/  IADD3 R35, PT, PT, R27.reuse, 0x6, RZ ;  /* 0x000000061b237810 */ /* 0x040fe40007ffe0ff */
[----:B------:R-:W-:Y:S01]  /*04a0*/  IADD3 R15, PT, PT, R27, 0x4, RZ ;  /* 0x000000041b0f7810 */ /* 0x000fe20007ffe0ff */
[--C-:B------:R-:W-:Y:S01]  /*04b0*/  IMAD.WIDE.U32 R28, R29, 0x4, R12.reuse ;  /* 0x000000041d1c7825 */ /* 0x100fe200078e000c */
[C---:B0-----:R-:W-:Y:S02]  /*04c0*/  IADD3 R25, PT, PT, R27.reuse, 0x8, RZ ;  /* 0x000000081b197810 */ /* 0x041fe40007ffe0ff */
[----:B------:R-:W-:Y:S01]  /*04d0*/  IADD3 R19, PT, PT, R27, 0x9, RZ ;  /* 0x000000091b137810 */ /* 0x000fe20007ffe0ff */
[--C-:B------:R-:W-:Y:S01]  /*04e0*/  IMAD.WIDE.U32 R34, R35, 0x4, R12.reuse ;  /* 0x0000000423227825 */ /* 0x100fe200078e000c */
[----:B------:R-:W-:Y:S01]  /*04f0*/  LEA R23, R22, R21, 0x2 ;  /* 0x0000001516177211 */ /* 0x000fe200078e10ff */
[----:B------:R0:W3:Y:S01]  /*0500*/  LDG.E R5, desc[UR16][R28.64] ;  /* 0x000000101c057981 */ /* 0x0000e2000c1e1900 */
[----:B-1----:R-:W-:Y:S01]  /*0510*/  IADD3 R7, PT, PT, R27, 0xa, RZ ;  /* 0x0000000a1b077810 */ /* 0x002fe20007ffe0ff */
[--C-:B------:R-:W-:Y:S01]  /*0520*/  IMAD.WIDE.U32 R14, R15, 0x4, R12.reuse ;  /* 0x000000040f0e7825 */ /* 0x100fe200078e000c */
[C---:B------:R-:W-:Y:S01]  /*0530*/  IADD3 R31, PT, PT, R27.reuse, 0x7, RZ ;  /* 0x000000071b1f7810 */ /* 0x040fe20007ffe0ff */
[----:B------:R1:W3:Y:S01]  /*0540*/  LDG.E R6, desc[UR16][R34.64] ;  /* 0x0000001022067981 */ /* 0x0002e2000c1e1900 */
[----:B------:R-:W-:Y:S01]  /*0550*/  IADD3 R33, PT, PT, R27, 0xb, RZ ;  /* 0x0000000b1b217810 */ /* 0x000fe20007ffe0ff */
[--C-:B------:R-:W-:Y:S01]  /*0560*/  IMAD.WIDE.U32 R24, R25, 0x4, R12.reuse ;  /* 0x0000000419187825 */ /* 0x100fe200078e000c */
[C---:B------:R-:W-:Y:S01]  /*0570*/  IADD3 R26, PT, PT, R27.reuse, 0xd, RZ ;  /* 0x0000000d1b1a7810 */ /* 0x040fe20007ffe0ff */
[----:B------:R4:W3:Y:S01]  /*0580*/  LDG.E R4, desc[UR16][R14.64] ;  /* 0x000000100e047981 */ /* 0x0008e2000c1e1900 */
[----:B------:R-:W-:Y:S01]  /*0590*/  IADD3 R37, PT, PT, R27, 0xe, RZ ;  /* 0x0000000e1b257810 */ /* 0x000fe20007ffe0ff */
[----:B------:R-:W-:Y:S01]  /*05a0*/  IMAD.WIDE.U32 R18, R19, 0x4, R12 ;  /* 0x0000000413127825 */ /* 0x000fe200078e000c */
[----:B0-----:R-:W-:-:S02]  /*05b0*/  IADD3 R29, PT, PT, R27, 0xc, RZ ;  /* 0x0000000c1b1d7810 */ /* 0x001fc40007ffe0ff */
[----:B-1----:R-:W-:Y:S01]  /*05c0*/  IADD3 R35, PT, PT, R27, 0xf, RZ ;  /* 0x0000000f1b237810 */ /* 0x002fe20007ffe0ff */
[----:B------:R-:W-:-:S04]  /*05d0*/  IMAD.WIDE.U32 R30, R31, 0x4, R12 ;  /* 0x000000041f1e7825 */ /* 0x000fc800078e000c */
[--C-:B----4-:R-:W-:Y:S02]  /*05e0*/  IMAD.WIDE.U32 R14, R7, 0x4, R12.reuse ;  /* 0x00000004070e7825 */ /* 0x110fe400078e000c */
[----:B------:R-:W3:Y:S02]  /*05f0*/  LDG.E R7, desc[UR16][R30.64] ;  /* 0x000000101e077981 */ /* 0x000ee4000c1e1900 */
[----:B------:R-:W-:-:S04]  /*0600*/  IMAD.WIDE.U32 R32, R33, 0x4, R12 ;  /* 0x0000000421207825 */ /* 0x000fc800078e000c */
[----:B------:R-:W-:-:S04]  /*0610*/  IMAD.WIDE.U32 R28, R29, 0x4, R12 ;  /* 0x000000041d1c7825 */ /* 0x000fc800078e000c */
[--C-:B------:R-:W-:Y:S01]  /*0620*/  IMAD.WIDE.U32 R26, R26, 0x4, R12.reuse ;  /* 0x000000041a1a7825 */ /* 0x100fe200078e000c */
[----:B--2---:R0:W-:Y:S04]  /*0630*/  STS.128 [R23], R8 ;  /* 0x0000000817007388 */ /* 0x0041e80000000c00 */
[----:B0-----:R0:W2:Y:S04]  /*0640*/  LDG.E R8, desc[UR16][R24.64] ;  /* 0x0000001018087981 */ /* 0x0010a8000c1e1900 */
[----:B------:R1:W2:Y:S04]  /*0650*/  LDG.E R9, desc[UR16][R18.64] ;  /* 0x0000001012097981 */ /* 0x0002a8000c1e1900 */
[----:B------:R-:W2:Y:S01]  /*0660*/  LDG.E R10, desc[UR16][R14.64] ;  /* 0x000000100e0a7981 */ /* 0x000ea2000c1e1900 */
[----:B0-----:R-:W-:-:S03]  /*0670*/  IMAD.WIDE.U32 R24, R37, 0x4, R12 ;  /* 0x0000000425187825 */ /* 0x001fc600078e000c */
[----:B------:R-:W2:Y:S01]  /*0680*/  LDG.E R11, desc[UR16][R32.64] ;  /* 0x00000010200b7981 */ /* 0x000ea2000c1e1900 */
[----:B-1----:R-:W-:-:S03]  /*0690*/  IMAD.WIDE.U32 R18, R35, 0x4, R12 ;  /* 0x0000000423127825 */ /* 0x002fc600078e000c */
[----:B------:R-:W4:Y:S04]  /*06a0*/  LDG.E R12, desc[UR16][R28.64] ;  /* 0x000000101c0c7981 */ /* 0x000f28000c1e1900 */
[----:B------:R-:W4:Y:S04]  /*06b0*/  LDG.E R13, desc[UR16][R26.64] ;  /* 0x000000101a0d7981 */ /* 0x000f28000c1e1900 */
[----:B------:R-:W4:Y:S04]  /*06c0*/  LDG.E R14, desc[UR16][R24.64] ;  /* 0x00000010180e7981 */ /* 0x000f28000c1e1900 */
[----:B------:R-:W4:Y:S01]  /*06d0*/  LDG.E R15, desc[UR16][R18.64] ;  /* 0x00000010120f7981 */ /* 0x000f22000c1e1900 */
[----:B------:R-:W-:-:S03]  /*06e0*/  IADD3 R22, PT, PT, R22, 0x10, RZ ;  /* 0x0000001016167810 */ /* 0x000fc60007ffe0ff */
[----:B---3--:R0:W-:Y:S01]  /*06f0*/  STS.128 [R23+0x10], R4 ;  /* 0x0000100417007388 */ /* 0x0081e20000000c00 */
[----:B------:R-:W-:-:S03]  /*0700*/  ISETP.NE.AND P0, PT, R22, R17, PT ;  /* 0x000000111600720c */ /* 0x000fc60003f05270 */
[----:B--2---:R0:W-:Y:S04]  /*0710*/  STS.128 [R23+0x20], R8 ;  /* 0x0000200817007388 */ /* 0x0041e80000000c00 */
[----:B----4-:R0:W-:Y:S06]  /*0720*/  STS.128 [R23+0x30], R12 ;  /* 0x0000300c17007388 */ /* 0x0101ec0000000c00 */
[----:B------:R-:W-:Y:S05]  /*0730*/  @P0 BRA `(.L_x_4) ;  /* 0xfffffffc001c0947 */ /* 0x000fea000383ffff */
.L_x_3:
[----:B------:R-:W-:Y:S05]  /*0740*/  BRA.U !UP1, `(.L_x_2) ;  /* 0x00000005092c7547 */ /* 0x000fea000b800000 */
[----:B------:R-:W-:Y:S02]  /*0750*/  UISETP.GE.U32.AND UP0, UPT, UR5, 0x8, UPT ;  /* 0x000000080500788c */ /* 0x000fe4000bf06070 */
[----:B------:R-:W-:-:S04]  /*0760*/  ULOP3.LUT UR4, UR8, 0x7, URZ, 0xc0, !UPT ;  /* 0x0000000708047892 */ /* 0x000fc8000f8ec0ff */
[----:B------:R-:W-:-:S03]  /*0770*/  UISETP.NE.AND UP1, UPT, UR4, URZ, UPT ;  /* 0x000000ff0400728c */ /* 0x000fc6000bf25270 */
[----:B------:R-:W-:Y:S08]  /*0780*/  BRA.U !UP0, `(.L_x_5) ;  /* 0x00000001088c7547 */ /* 0x000ff0000b800000 */
[----:B------:R-:W1:Y:S01]  /*0790*/  LDC.64 R18, c[0x0][0x380] ;  /* 0x0000e000ff127b82 */ /* 0x000e620000000a00 */
[----:B0-----:R-:W-:-:S05]  /*07a0*/  IMAD R5, R16, UR8, R17 ;  /* 0x0000000810057c24 */ /* 0x001fca000f8e0211 */
[C---:B------:R-:W-:Y:S02]  /*07b0*/  IADD3 R7, PT, PT, R5.reuse, 0x2, RZ ;  /* 0x0000000205077810 */ /* 0x040fe40007ffe0ff */
[C---:B------:R-:W-:Y:S02]  /*07c0*/  IADD3 R15, PT, PT, R5.reuse, 0x1, RZ ;  /* 0x00000001050f7810 */ /* 0x040fe40007ffe0ff */
[C---:B------:R-:W-:Y:S02]  /*07d0*/  IADD3 R13, PT, PT, R5.reuse, 0x3, RZ ;  /* 0x00000003050d7810 */ /* 0x040fe40007ffe0ff */
[C---:B------:R-:W-:Y:S02]  /*07e0*/  IADD3 R11, PT, PT, R5.reuse, 0x4, RZ ;  /* 0x00000004050b7810 */ /* 0x040fe40007ffe0ff */
[C---:B------:R-:W-:Y:S02]  /*07f0*/  IADD3 R9, PT, PT, R5.reuse, 0x5, RZ ;  /* 0x0000000505097810 */ /* 0x040fe40007ffe0ff */
[----:B------:R-:W-:-:S02]  /*0800*/  IADD3 R25, PT, PT, R5, 0x6, RZ ;  /* 0x0000000605197810 */ /* 0x000fc40007ffe0ff */
[C---:B------:R-:W-:Y:S01]  /*0810*/  IADD3 R27, PT, PT, R5.reuse, 0x7, RZ ;  /* 0x00000007051b7810 */ /* 0x040fe20007ffe0ff */
[----:B-1----:R-:W-:-:S04]  /*0820*/  IMAD.WIDE.U32 R22, R5, 0x4, R18 ;  /* 0x0000000405167825 */ /* 0x002fc800078e0012 */
[--C-:B------:R-:W-:Y:S02]  /*0830*/  IMAD.WIDE.U32 R4, R7, 0x4, R18.reuse ;  /* 0x0000000407047825 */ /* 0x100fe400078e0012 */
[----:B------:R0:W2:Y:S02]  /*0840*/  LDG.E R22, desc[UR16][R22.64] ;  /* 0x0000001016167981 */ /* 0x0000a4000c1e1900 */
[--C-:B------:R-:W-:Y:S02]  /*0850*/  IMAD.WIDE.U32 R14, R15, 0x4, R18.reuse ;  /* 0x000000040f0e7825 */ /* 0x100fe400078e0012 */
[----:B------:R-:W3:Y:S02]  /*0860*/  LDG.E R4, desc[UR16][R4.64] ;  /* 0x0000001004047981 */ /* 0x000ee4000c1e1900 */
[--C-:B------:R-:W-:Y:S02]  /*0870*/  IMAD.WIDE.U32 R12, R13, 0x4, R18.reuse ;  /* 0x000000040d0c7825 */ /* 0x100fe400078e0012 */
[----:B------:R-:W4:Y:S02]  /*0880*/  LDG.E R14, desc[UR16][R14.64] ;  /* 0x000000100e0e7981 */ /* 0x000f24000c1e1900 */
[----:B------:R-:W-:-:S02]  /*0890*/  IMAD.WIDE.U32 R10, R11, 0x4, R18 ;  /* 0x000000040b0a7825 */ /* 0x000fc400078e0012 */
[----:B------:R-:W5:Y:S02]  /*08a0*/  LDG.E R12, desc[UR16][R12.64] ;  /* 0x000000100c0c7981 */ /* 0x000f64000c1e1900 */
[--C-:B------:R-:W-:Y:S02]  /*08b0*/  IMAD.WIDE.U32 R8, R9, 0x4, R18.reuse ;  /* 0x0000000409087825 */ /* 0x100fe400078e0012 */
[----:B------:R-:W5:Y:S02]  /*08c0*/  LDG.E R10, desc[UR16][R10.64] ;  /* 0x000000100a0a7981 */ /* 0x000f64000c1e1900 */
[--C-:B------:R-:W-:Y:S02]  /*08d0*/  IMAD.WIDE.U32 R6, R25, 0x4, R18.reuse ;  /* 0x0000000419067825 */ /* 0x100fe400078e0012 */
[----:B------:R-:W5:Y:S02]  /*08e0*/  LDG.E R8, desc[UR16][R8.64] ;  /* 0x0000001008087981 */ /* 0x000f64000c1e1900 */
[----:B------:R-:W-:-:S02]  /*08f0*/  IMAD.WIDE.U32 R18, R27, 0x4, R18 ;  /* 0x000000041b127825 */ /* 0x000fc400078e0012 */
[----:B------:R-:W5:Y:S04]  /*0900*/  LDG.E R6, desc[UR16][R6.64] ;  /* 0x0000001006067981 */ /* 0x000f68000c1e1900 */
[----:B------:R-:W5:Y:S01]  /*0910*/  LDG.E R18, desc[UR16][R18.64] ;  /* 0x0000001012127981 */ /* 0x000f62000c1e1900 */
[C---:B0-----:R-:W-:Y:S02]  /*0920*/  LEA R23, R17.reuse, R21, 0x2 ;  /* 0x0000001511177211 */ /* 0x041fe400078e10ff */
[----:B------:R-:W-:-:S03]  /*0930*/  IADD3 R17, PT, PT, R17, 0x8, RZ ;  /* 0x0000000811117810 */ /* 0x000fc60007ffe0ff */
[----:B--2---:R1:W-:Y:S04]  /*0940*/  STS [R23], R22 ;  /* 0x0000001617007388 */ /* 0x0043e80000000800 */
[----:B---3--:R1:W-:Y:S04]  /*0950*/  STS [R23+0x8], R4 ;  /* 0x0000080417007388 */ /* 0x0083e80000000800 */
[----:B----4-:R1:W-:Y:S04]  /*0960*/  STS [R23+0x4], R14 ;  /* 0x0000040e17007388 */ /* 0x0103e80000000800 */
[----:B-----5:R1:W-:Y:S04]  /*0970*/  STS [R23+0xc], R12 ;  /* 0x00000c0c17007388 */ /* 0x0203e80000000800 */
[----:B------:R1:W-:Y:S04]  /*0980*/  STS [R23+0x10], R10 ;  /* 0x0000100a17007388 */ /* 0x0003e80000000800 */
[----:B------:R1:W-:Y:S04]  /*0990*/  STS [R23+0x14], R8 ;  /* 0x0000140817007388 */ /* 0x0003e80000000800 */
[----:B------:R1:W-:Y:S04]  /*09a0*/  STS [R23+0x18], R6 ;  /* 0x0000180617007388 */ /* 0x0003e80000000800 */
[----:B------:R1:W-:Y:S02]  /*09b0*/  STS [R23+0x1c], R18 ;  /* 0x00001c1217007388 */ /* 0x0003e40000000800 */
.L_x_5:
[----:B------:R-:W-:Y:S05]  /*09c0*/  BRA.U !UP1, `(.L_x_2) ;  /* 0x00000001098c7547 */ /* 0x000fea000b800000 */
[----:B------:R-:W-:Y:S02]  /*09d0*/  UISETP.GE.U32.AND UP0, UPT, UR4, 0x4, UPT ;  /* 0x000000040400788c */ /* 0x000fe4000bf06070 */
[----:B------:R-:W-:-:S04]  /*09e0*/  ULOP3.LUT UR5, UR8, 0x3, URZ, 0xc0, !UPT ;  /* 0x0000000308057892 */ /* 0x000fc8000f8ec0ff */
[----:B------:R-:W-:-:S03]  /*09f0*/  UISETP.NE.AND UP1, UPT, UR5, URZ, UPT ;  /* 0x000000ff0500728c */ /* 0x000fc6000bf25270 */
[----:B------:R-:W-:Y:S08]  /*0a00*/  BRA.U !UP0, `(.L_x_6) ;  /* 0x00000001084c7547 */ /* 0x000ff0000b800000 */
[----:B01----:R-:W0:Y:S01]  /*0a10*/  LDC.64 R4, c[0x0][0x380] ;  /* 0x0000e000ff047b82 */ /* 0x003e220000000a00 */
[----:B------:R-:W-:-:S05]  /*0a20*/  IMAD R7, R16, UR8, R17 ;  /* 0x0000000810077c24 */ /* 0x000fca000f8e0211 */
[C---:B------:R-:W-:Y:S02]  /*0a30*/  IADD3 R9, PT, PT, R7.reuse, 0x1, RZ ;  /* 0x0000000107097810 */ /* 0x040fe40007ffe0ff */
[C---:B------:R-:W-:Y:S02]  /*0a40*/  IADD3 R11, PT, PT, R7.reuse, 0x2, RZ ;  /* 0x00000002070b7810 */ /* 0x040fe40007ffe0ff */
[C---:B------:R-:W-:Y:S01]  /*0a50*/  IADD3 R13, PT, PT, R7.reuse, 0x3, RZ ;  /* 0x00000003070d7810 */ /* 0x040fe20007ffe0ff */
[----:B0-----:R-:W-:-:S04]  /*0a60*/  IMAD.WIDE.U32 R6, R7, 0x4, R4 ;  /* 0x0000000407067825 */ /* 0x001fc800078e0004 */
[--C-:B------:R-:W-:Y:S02]  /*0a70*/  IMAD.WIDE.U32 R8, R9, 0x4, R4.reuse ;  /* 0x0000000409087825 */ /* 0x100fe400078e0004 */
[----:B------:R-:W2:Y:S02]  /*0a80*/  LDG.E R6, desc[UR16][R6.64] ;  /* 0x0000001006067981 */ /* 0x000ea4000c1e1900 */
[--C-:B------:R-:W-:Y:S02]  /*0a90*/  IMAD.WIDE.U32 R10, R11, 0x4, R4.reuse ;  /* 0x000000040b0a7825 */ /* 0x100fe400078e0004 */
[----:B------:R-:W3:Y:S02]  /*0aa0*/  LDG.E R8, desc[UR16][R8.64] ;  /* 0x0000001008087981 */ /* 0x000ee4000c1e1900 */
[----:B------:R-:W-:Y:S02]  /*0ab0*/  IMAD.WIDE.U32 R4, R13, 0x4, R4 ;  /* 0x000000040d047825 */ /* 0x000fe400078e0004 */
[----:B------:R-:W4:Y:S04]  /*0ac0*/  LDG.E R10, desc[UR16][R10.64] ;  /* 0x000000100a0a7981 */ /* 0x000f28000c1e1900 */
[----:B------:R-:W5:Y:S01]  /*0ad0*/  LDG.E R4, desc[UR16][R4.64] ;  /* 0x0000001004047981 */ /* 0x000f62000c1e1900 */
[----:B------:R-:W-:-:S02]  /*0ae0*/  LEA R13, R17, R21, 0x2 ;  /* 0x00000015110d7211 */ /* 0x000fc400078e10ff */
[----:B------:R-:W-:-:S03]  /*0af0*/  IADD3 R17, PT, PT, R17, 0x4, RZ ;  /* 0x0000000411117810 */ /* 0x000fc60007ffe0ff */
[----:B--2---:R2:W-:Y:S04]  /*0b00*/  STS [R13], R6 ;  /* 0x000000060d007388 */ /* 0x0045e80000000800 */
[----:B---3--:R2:W-:Y:S04]  /*0b10*/  STS [R13+0x4], R8 ;  /* 0x000004080d007388 */ /* 0x0085e80000000800 */
[----:B----4-:R2:W-:Y:S04]  /*0b20*/  STS [R13+0x8], R10 ;  /* 0x0000080a0d007388 */ /* 0x0105e80000000800 */
[----:B-----5:R2:W-:Y:S02]  /*0b30*/  STS [R13+0xc], R4 ;  /* 0x00000c040d007388 */ /* 0x0205e40000000800 */
.L_x_6:
[----:B------:R-:W-:Y:S05]  /*0b40*/  BRA.U !UP1, `(.L_x_2) ;  /* 0x00000001092c7547 */ /* 0x000fea000b800000 */
[----:B012---:R-:W0:Y:S01]  /*0b50*/  LDC.64 R6, c[0x0][0x380] ;  /* 0x0000e000ff067b82 */ /* 0x007e220000000a00 */
[----:B------:R-:W-:-:S05]  /*0b60*/  UMOV UR4, URZ ;  /* 0x000000ff00047c82 */ /* 0x000fca0008000000 */
.L_x_7:
[----:B------:R-:W-:-:S04]  /*0b70*/  IMAD R5, R16, UR8, R17 ;  /* 0x0000000810057c24 */ /* 0x000fc8000f8e0211 */
[----:B0--3--:R-:W-:-:S06]  /*0b80*/  IMAD.WIDE.U32 R4, R5, 0x4, R6 ;  /* 0x0000000405047825 */ /* 0x009fcc00078e0006 */
[----:B------:R-:W2:Y:S01]  /*0b90*/  LDG.E R4, desc[UR16][R4.64] ;  /* 0x0000001004047981 */ /* 0x000ea2000c1e1900 */
[C---:B------:R-:W-:Y:S01]  /*0ba0*/  LEA R9, R17.reuse, R21, 0x2 ;  /* 0x0000001511097211 */ /* 0x040fe200078e10ff */
[----:B------:R-:W-:Y:S01]  /*0bb0*/  UIADD3 UR4, UPT, UPT, UR4, 0x1, URZ ;  /* 0x0000000104047890 */ /* 0x000fe2000fffe0ff */
[----:B------:R-:W-:-:S03]  /*0bc0*/  IADD3 R17, PT, PT, R17, 0x1, RZ ;  /* 0x0000000111117810 */ /* 0x000fc60007ffe0ff */
[----:B------:R-:W-:Y:S01]  /*0bd0*/  UISETP.NE.AND UP0, UPT, UR4, UR5, UPT ;  /* 0x000000050400728c */ /* 0x000fe2000bf05270 */
[----:B--2---:R3:W-:Y:S08]  /*0be0*/  STS [R9], R4 ;  /* 0x0000000409007388 */ /* 0x0047f00000000800 */
[----:B------:R-:W-:Y:S05]  /*0bf0*/  BRA.U UP0, `(.L_x_7) ;  /* 0xfffffffd00dc7547 */ /* 0x000fea000b83ffff */
.L_x_2:
[----:B0-----:R-:W-:Y:S01]  /*0c00*/  MOV R5, 0xff800000 ;  /* 0xff80000000057802 */ /* 0x001fe20000000f00 */
[----:B------:R0:W-:Y:S04]  /*0c10*/  STS [R20], RZ ;  /* 0x000000ff14007388 */ /* 0x0001e80000000800 */
[----:B------:R0:W-:Y:S02]  /*0c20*/  STS [R2], R5 ;  /* 0x0000000502007388 */ /* 0x0001e40000000800 */
.L_x_1:
[----:B------:R-:W-:Y:S05]  /*0c30*/  BSYNC.RECONVERGENT B0 ;  /* 0x0000000000007941 */ /* 0x000fea0003800200 */
.L_x_0:
[----:B------:R-:W4:Y:S01]  /*0c40*/  LDCU UR5, c[0x0][0x3b8] ;  /* 0x00007700ff0577ac */ /* 0x000f220008000800 */
[----:B------:R-:W-:-:S04]  /*0c50*/  UIADD3 UR4, UPT, UPT, UR19, 0x800, URZ ;  /* 0x0000080013047890 */ /* 0x000fc8000fffe0ff */
[----:B------:R-:W-:-:S06]  /*0c60*/  ULEA UR4, UR18, UR4, 0x18 ;  /* 0x0000000412047291 */ /* 0x000fcc000f8ec0ff */
[----:B------:R-:W-:Y:S01]  /*0c70*/  LEA R29, R3, UR4, 0x9 ;  /* 0x00000004031d7c11 */ /* 0x000fe2000f8e48ff */
[----:B----4-:R-:W-:Y:S01]  /*0c80*/  UISETP.GE.AND UP0, UPT, UR5, 0x1, UPT ;  /* 0x000000010500788c */ /* 0x010fe2000bf06270 */
[----:B------:R-:W-:Y:S08]  /*0c90*/  BAR.SYNC.DEFER_BLOCKING 0x0 ;  /* 0x0000000000007b1d */ /* 0x000ff00000010000 */
[----:B------:R-:W-:Y:S05]  /*0ca0*/  BRA.U !UP0, `(.L_x_8) ;  /* 0x0000003508687547 */ /* 0x000fea000b800000 */
[----:B------:R-:W4:Y:S01]  /*0cb0*/  LDCU UR21, c[0x0][0x3a4] ;  /* 0x00007480ff1577ac */ /* 0x000f220008000800 */
[----:B-1----:R-:W-:Y:S02]  /*0cc0*/  MOV R22, UR6 ;  /* 0x0000000600167c02 */ /* 0x002fe40008000f00 */
[----:B------:R-:W-:Y:S01]  /*0cd0*/  ISETP.GE.U32.AND P0, PT, R0, 0x4, PT ;  /* 0x000000040000780c */ /* 0x000fe20003f06070 */
[----:B------:R-:W1:Y:S01]  /*0ce0*/  LDCU.64 UR14, c[0x0][0x3a8] ;  /* 0x00007500ff0e77ac */ /* 0x000e620008000a00 */
[----:B------:R-:W-:Y:S02]  /*0cf0*/  LEA R22, R22, R3, 0x2 ;  /* 0x0000000316167211 */ /* 0x000fe400078e10ff */
[----:B------:R-:W-:Y:S01]  /*0d00*/  ISETP.EQ.AND P0, PT, R3, RZ, !P0 ;  /* 0x000000ff0300720c */ /* 0x000fe20004702270 */
[----:B------:R-:W-:Y:S02]  /*0d10*/  UIADD3 UR9, UPT, UPT, UR19, 0x2070, URZ ;  /* 0x0000207013097890 */ /* 0x000fe4000fffe0ff */
[----:B------:R-:W-:-:S02]  /*0d20*/  UIADD3 UR5, UPT, UPT, UR19, 0x1820, URZ ;  /* 0x0000182013057890 */ /* 0x000fc4000fffe0ff */
[----:B------:R-:W-:Y:S02]  /*0d30*/  UIADD3 UR8, UPT, UPT, UR19, 0x2020, URZ ;  /* 0x0000202013087890 */ /* 0x000fe4000fffe0ff */
[----:B------:R-:W-:Y:S02]  /*0d40*/  UIADD3 UR10, UPT, UPT, UR19, 0x2060, URZ ;  /* 0x00002060130a7890 */ /* 0x000fe4000fffe0ff */
[----:B------:R-:W-:Y:S01]  /*0d50*/  ULEA UR9, UR18, UR9, 0x18 ;  /* 0x0000000912097291 */ /* 0x000fe2000f8ec0ff */
[C---:B----4-:R-:W-:Y:S01]  /*0d60*/  ISETP.GE.U32.AND P2, PT, R22.reuse, UR21, PT ;  /* 0x0000001516007c0c */ /* 0x050fe2000bf46070 */
[----:B------:R-:W-:Y:S01]  /*0d70*/  UIADD3 UR4, UPT, UPT, UR19, 0x1020, URZ ;  /* 0x0000102013047890 */ /* 0x000fe2000fffe0ff */
[----:B------:R-:W-:Y:S01]  /*0d80*/  ISETP.LT.U32.AND P1, PT, R22, UR21, P1 ;  /* 0x0000001516007c0c */ /* 0x000fe20008f21070 */
[----:B------:R-:W-:Y:S01]  /*0d90*/  ULEA UR5, UR18, UR5, 0x18 ;  /* 0x0000000512057291 */ /* 0x000fe2000f8ec0ff */
[C---:B------:R-:W-:Y:S01]  /*0da0*/  ISETP.LT.U32.AND P2, PT, R3.reuse, 0x4, !P2 ;  /* 0x000000040300780c */ /* 0x040fe20005741070 */
[----:B------:R-:W-:Y:S01]  /*0db0*/  ULEA UR8, UR18, UR8, 0x18 ;  /* 0x0000000812087291 */ /* 0x000fe2000f8ec0ff */
[C---:B------:R-:W-:Y:S01]  /*0dc0*/  LEA R25, R3.reuse, UR9, 0x9 ;  /* 0x0000000903197c11 */ /* 0x040fe2000f8e48ff */
[----:B------:R-:W-:Y:S01]  /*0dd0*/  ULEA UR11, UR18, UR10, 0x18 ;  /* 0x0000000a120b7291 */ /* 0x000fe2000f8ec0ff */
[----:B-1----:R-:W-:Y:S01]  /*0de0*/  ISETP.LT.AND P4, PT, RZ, UR15, P2 ;  /* 0x0000000fff007c0c */ /* 0x002fe20009781270 */
[----:B------:R-:W-:Y:S01]  /*0df0*/  ULEA UR4, UR18, UR4, 0x18 ;  /* 0x0000000412047291 */ /* 0x000fe2000f8ec0ff */
[C---:B------:R-:W-:Y:S01]  /*0e00*/  ISETP.EQ.AND P2, PT, R0.reuse, RZ, P2 ;  /* 0x000000ff0000720c */ /* 0x040fe20001742270 */
[----:B------:R-:W-:Y:S01]  /*0e10*/  UISETP.LT.U32.AND UP0, UPT, UR14, 0x4, UPT ;  /* 0x000000040e00788c */ /* 0x000fe2000bf01070 */
[C---:B------:R-:W-:Y:S01]  /*0e20*/  LEA R26, R0.reuse, UR5, 0x9 ;  /* 0x00000005001a7c11 */ /* 0x040fe2000f8e48ff */
[----:B------:R-:W-:Y:S01]  /*0e30*/  ULOP3.LUT UR24, UR15, 0x7, URZ, 0xc0, !UPT ;  /* 0x000000070f187892 */ /* 0x000fe2000f8ec0ff */
[C---:B------:R-:W-:Y:S01]  /*0e40*/  LEA R27, R3.reuse, UR8, 0x4 ;  /* 0x00000008031b7c11 */ /* 0x040fe2000f8e20ff */
[----:B------:R-:W-:Y:S01]  /*0e50*/  ULOP3.LUT UR26, UR15, 0x7ffffff0, URZ, 0xc0, !UPT ;  /* 0x7ffffff00f1a7892 */ /* 0x000fe2000f8ec0ff */
[----:B------:R-:W-:Y:S01]  /*0e60*/  LEA R23, R3, UR11, 0x2 ;  /* 0x0000000b03177c11 */ /* 0x000fe2000f8e10ff */
[----:B------:R-:W-:Y:S01]  /*0e70*/  USEL UR10, UR14, 0x4, UP0 ;  /* 0x000000040e0a7887 */ /* 0x000fe20008000000 */
[C---:B------:R-:W-:Y:S01]  /*0e80*/  LEA R24, R0.reuse, R25, 0x2 ;  /* 0x0000001900187211 */ /* 0x040fe200078e10ff */
[----:B------:R-:W-:Y:S01]  /*0e90*/  USHF.L.U32 UR20, UR15, 0x2, URZ ;  /* 0x000000020f147899 */ /* 0x000fe200080006ff */
[----:B------:R-:W-:Y:S01]  /*0ea0*/  LEA R28, R0, UR4, 0x9 ;  /* 0x00000004001c7c11 */ /* 0x000fe2000f8e48ff */
[----:B------:R-:W-:-:S02]  /*0eb0*/  UIADD3 UR22, UPT, UPT, UR15, -0x1, URZ ;  /* 0xffffffff0f167890 */ /* 0x000fc4000fffe0ff */
[----:B------:R-:W-:Y:S02]  /*0ec0*/  ULOP3.LUT UR23, UR15, 0xf, URZ, 0xc0, !UPT ;  /* 0x0000000f0f177892 */ /* 0x000fe4000f8ec0ff */
[----:B------:R-:W-:Y:S02]  /*0ed0*/  ULOP3.LUT UR25, UR15, 0x3, URZ, 0xc0, !UPT ;  /* 0x000000030f197892 */ /* 0x000fe4000f8ec0ff */
[----:B------:R-:W-:Y:S02]  /*0ee0*/  ULOP3.LUT UR12, UR15, 0x7ffffff8, URZ, 0xc0, !UPT ;  /* 0x7ffffff80f0c7892 */ /* 0x000fe4000f8ec0ff */
[----:B------:R-:W-:Y:S02]  /*0ef0*/  UIADD3 UR14, UPT, UPT, UR24, -0x1, URZ ;  /* 0xffffffff180e7890 */ /* 0x000fe4000fffe0ff */
[----:B------:R-:W-:Y:S01]  /*0f00*/  UIADD3 UR13, UPT, UPT, -UR26, URZ, URZ ;  /* 0x000000ff1a0d7290 */ /* 0x000fe2000fffe1ff */
[----:B------:R-:W-:-:S11]  /*0f10*/  UMOV UR4, URZ ;  /* 0x000000ff00047c82 */ /* 0x000fd60008000000 */
.L_x_49:
[----:B------:R-:W-:Y:S04]  /*0f20*/  BSSY.RECONVERGENT B0, `(.L_x_9) ;  /* 0x0000116000007945 */ /* 0x000fe80003800200 */
[----:B01234-:R-:W-:Y:S05]  /*0f30*/  @!P0 BRA `(.L_x_10) ;  /* 0x0000001000508947 */ /* 0x01ffea0003800000 */
[----:B0-23--:R-:W0:Y:S01]  /*0f40*/  LDC.64 R4, c[0x0][0x3a8] ;  /* 0x0000ea00ff047b82 */ /* 0x00de220000000a00 */
[----:B------:R-:W-:-:S04]  /*0f50*/  MOV R7, UR4 ;  /* 0x0000000400077c02 */ /* 0x000fc80008000f00 */
[----:B------:R-:W-:Y:S02]  /*0f60*/  LEA R7, R7, R0, 0x2 ;  /* 0x0000000007077211 */ /* 0x000fe400078e10ff */
[----:B0-----:R-:W-:-:S04]  /*0f70*/  ISETP.GE.AND P3, PT, R5, 0x1, PT ;  /* 0x000000010500780c */ /* 0x001fc80003f66270 */
[----:B------:R-:W-:-:S13]  /*0f80*/  ISETP.GE.U32.OR P3, PT, R7, R4, !P3 ;  /* 0x000000040700720c */ /* 0x000fda0005f66470 */
[----:B------:R-:W-:Y:S05]  /*0f90*/  @P3 BRA `(.L_x_10) ;  /* 0x0000001000383947 */ /* 0x000fea0003800000 */
[----:B------:R-:W-:Y:S01]  /*0fa0*/  UISETP.GE.U32.AND UP0, UPT, UR22, 0xf, UPT ;  /* 0x0000000f1600788c */ /* 0x000fe2000bf06070 */
[----:B------:R-:W-:Y:S02]  /*0fb0*/  HFMA2 R13, -RZ, RZ, 0, 0 ;  /* 0x00000000ff0d7431 */ /* 0x000fe400000001ff */
[----:B------:R-:W-:-:S06]  /*0fc0*/  IMAD R4, R4, UR7, R7 ;  /* 0x0000000704047c24 */ /* 0x000fcc000f8e0207 */
[----:B------:R-:W-:Y:S05]  /*0fd0*/  BRA.U !UP0, `(.L_x_11) ;  /* 0x0000000908107547 */ /* 0x000fea000b800000 */
[----:B------:R-:W0:Y:S01]  /*0fe0*/  S2UR UR9, SR_CgaCtaId ;  /* 0x00000000000979c3 */ /* 0x000e220000008800 */
[----:B------:R-:W-:Y:S01]  /*0ff0*/  UMOV UR5, 0x400 ;  /* 0x0000040000057882 */ /* 0x000fe20000000000 */
[----:B------:R-:W-:Y:S01]  /*1000*/  LEA R13, R0, 0x20, 0x9 ;  /* 0x00000020000d7811 */ /* 0x000fe200078e48ff */
[----:B------:R-:W-:Y:S02]  /*1010*/  UIADD3 UR8, UPT, UPT, UR5, 0x1820, URZ ;  /* 0x0000182005087890 */ /* 0x000fe4000fffe0ff */
[----:B------:R-:W-:Y:S02]  /*1020*/  UIADD3 UR5, UPT, UPT, UR5, 0x1020, URZ ;  /* 0x0000102005057890 */ /* 0x000fe4000fffe0ff */
[----:B0-----:R-:W-:Y:S02]  /*1030*/  ULEA UR8, UR9, UR8, 0x18 ;  /* 0x0000000809087291 */ /* 0x001fe4000f8ec0ff */
[----:B------:R-:W-:-:S04]  /*1040*/  ULEA UR5, UR9, UR5, 0x18 ;  /* 0x0000000509057291 */ /* 0x000fc8000f8ec0ff */
[C---:B------:R-:W-:Y:S01]  /*1050*/  IADD3 R12, PT, PT, R13.reuse, UR8, RZ ;  /* 0x000000080d0c7c10 */ /* 0x040fe2000fffe0ff */
[----:B------:R-:W-:Y:S01]  /*1060*/  UMOV UR8, UR13 ;  /* 0x0000000d00087c82 */ /* 0x000fe20008000000 */
[----:B------:R-:W-:Y:S01]  /*1070*/  IADD3 R13, PT, PT, R13, UR5, RZ ;  /* 0x000000050d0d7c10 */ /* 0x000fe2000fffe0ff */
[----:B------:R-:W-:-:S06]  /*1080*/  UMOV UR5, URZ ;  /* 0x000000ff00057c82 */ /* 0x000fcc0008000000 */
.L_x_12:
[----:B------:R-:W0:Y:S01]  /*1090*/  LDC.64 R8, c[0x0][0x388] ;  /* 0x0000e200ff087b82 */ /* 0x000e220000000a00 */
[----:B------:R-:W-:-:S07]  /*10a0*/  IMAD R17, R4, R5, UR5 ;  /* 0x0000000504117e24 */ /* 0x000fce000f8e0205 */
[----:B------:R-:W1:Y:S01]  /*10b0*/  LDC.64 R6, c[0x0][0x390] ;  /* 0x0000e400ff067b82 */ /* 0x000e620000000a00 */
[----:B0-----:R-:W-:-:S06]  /*10c0*/  IMAD.WIDE.U32 R10, R17, 0x4, R8 ;  /* 0x00000004110a7825 */ /* 0x001fcc00078e0008 */
[----:B------:R-:W2:Y:S01]  /*10d0*/  LDG.E R10, desc[UR16][R10.64] ;  /* 0x000000100a0a7981 */ /* 0x000ea2000c1e1900 */
[C---:B------:R-:W-:Y:S01]  /*10e0*/  IADD3 R15, PT, PT, R17.reuse, 0x1, RZ ;  /* 0x00000001110f7810 */ /* 0x040fe20007ffe0ff */
[C---:B-1----:R-:W-:Y:S01]  /*10f0*/  IMAD.WIDE.U32 R30, R17.reuse, 0x4, R6 ;  /* 0x00000004111e7825 */ /* 0x042fe200078e0006 */
[----:B------:R-:W-:-:S03]  /*1100*/  IADD3 R37, PT, PT, R17, 0x2, RZ ;  /* 0x0000000211257810 */ /* 0x000fc60007ffe0ff */
[C---:B------:R-:W-:Y:S01]  /*1110*/  IMAD.WIDE.U32 R18, R15.reuse, 0x4, R8 ;  /* 0x000000040f127825 */ /* 0x040fe200078e0008 */
[----:B------:R0:W3:Y:S03]  /*1120*/  LDG.E R33, desc[UR16][R30.64] ;  /* 0x000000101e217981 */ /* 0x0000e6000c1e1900 */
[----:B------:R-:W-:Y:S02]  /*1130*/  IMAD.WIDE.U32 R14, R15, 0x4, R6 ;  /* 0x000000040f0e7825 */ /* 0x000fe400078e0006 */
[----:B------:R-:W4:Y:S04]  /*1140*/  LDG.E R18, desc[UR16][R18.64] ;  /* 0x0000001012127981 */ /* 0x000f28000c1e1900 */
[----:B------:R1:W5:Y:S04]  /*1150*/  LDG.E R35, desc[UR16][R14.64] ;  /* 0x000000100e237981 */ /* 0x000368000c1e1900 */
[----:B--2---:R2:W-:Y:S02]  /*1160*/  STS [R13+-0x20], R10 ;  /* 0xffffe00a0d007388 */ /* 0x0045e40000000800 */
[----:B--2---:R-:W-:-:S06]  /*1170*/  IMAD.WIDE.U32 R10, R37, 0x4, R8 ;  /* 0x00000004250a7825 */ /* 0x004fcc00078e0008 */
[----:B------:R-:W2:Y:S01]  /*1180*/  LDG.E R10, desc[UR16][R10.64] ;  /* 0x000000100a0a7981 */ /* 0x000ea2000c1e1900 */
[--C-:B0-----:R-:W-:Y:S01]  /*1190*/  IMAD.WIDE.U32 R30, R37, 0x4, R6.reuse ;  /* 0x00000004251e7825 */ /* 0x101fe200078e0006 */
[----:B------:R-:W-:Y:S02]  /*11a0*/  IADD3 R37, PT, PT, R17, 0x3, RZ ;  /* 0x0000000311257810 */ /* 0x000fe40007ffe0ff */
[----:B---3--:R0:W-:Y:S03]  /*11b0*/  STS [R12+-0x20], R33 ;  /* 0xffffe0210c007388 */ /* 0x0081e60000000800 */
[C---:B-1----:R-:W-:Y:S01]  /*11c0*/  IMAD.WIDE.U32 R14, R37.reuse, 0x4, R6 ;  /* 0x00000004250e7825 */ /* 0x042fe200078e0006 */
[----:B----4-:R1:W-:Y:S04]  /*11d0*/  STS [R13+-0x1c], R18 ;  /* 0xffffe4120d007388 */ /* 0x0103e80000000800 */
[----:B-----5:R3:W-:Y:S04]  /*11e0*/  STS [R12+-0x1c], R35 ;  /* 0xffffe4230c007388 */ /* 0x0207e80000000800 */
[----:B0-----:R0:W4:Y:S01]  /*11f0*/  LDG.E R33, desc[UR16][R30.64] ;  /* 0x000000101e217981 */ /* 0x001122000c1e1900 */
[----:B-1----:R-:W-:Y:S01]  /*1200*/  IMAD.WIDE.U32 R18, R37, 0x4, R8 ;  /* 0x0000000425127825 */ /* 0x002fe200078e0008 */
[----:B------:R-:W-:-:S02]  /*1210*/  IADD3 R37, PT, PT, R17, 0x4, RZ ;  /* 0x0000000411257810 */ /* 0x000fc40007ffe0ff */
[----:B---3--:R1:W3:Y:S04]  /*1220*/  LDG.E R35, desc[UR16][R14.64] ;  /* 0x000000100e237981 */ /* 0x0082e8000c1e1900 */
[----:B------:R-:W5:Y:S04]  /*1230*/  LDG.E R18, desc[UR16][R18.64] ;  /* 0x0000001012127981 */ /* 0x000f68000c1e1900 */
[----:B--2---:R2:W-:Y:S02]  /*1240*/  STS [R13+-0x18], R10 ;  /* 0xffffe80a0d007388 */ /* 0x0045e40000000800 */
[----:B--2---:R-:W-:-:S06]  /*1250*/  IMAD.WIDE.U32 R10, R37, 0x4, R8 ;  /* 0x00000004250a7825 */ /* 0x004fcc00078e0008 */
[----:B------:R-:W2:Y:S01]  /*1260*/  LDG.E R10, desc[UR16][R10.64] ;  /* 0x000000100a0a7981 */ /* 0x000ea2000c1e1900 */
[--C-:B0-----:R-:W-:Y:S01]  /*1270*/  IMAD.WIDE.U32 R30, R37, 0x4, R6.reuse ;  /* 0x00000004251e7825 */ /* 0x101fe200078e0006 */
[----:B------:R-:W-:Y:S02]  /*1280*/  IADD3 R37, PT, PT, R17, 0x5, RZ ;  /* 0x0000000511257810 */ /* 0x000fe40007ffe0ff */
[----:B----4-:R0:W-:Y:S03]  /*1290*/  STS [R12+-0x18], R33 ;  /* 0xffffe8210c007388 */ /* 0x0101e60000000800 */
[C---:B-1----:R-:W-:Y:S01]  /*12a0*/  IMAD.WIDE.U32 R14, R37.reuse, 0x4, R6 ;  /* 0x00000004250e7825 */ /* 0x042fe200078e0006 */
[----:B-----5:R1:W-:Y:S04]  /*12b0*/  STS [R13+-0x14], R18 ;  /* 0xffffec120d007388 */ /* 0x0203e80000000800 */
[----:B---3--:R3:W-:Y:S04]  /*12c0*/  STS [R12+-0x14], R35 ;  /* 0xffffec230c007388 */ /* 0x0087e80000000800 */
        /* <DEDUP_REMOVED lines=33> */
[----:B--2---:R2:W-:Y:S02]  /*14e0*/  STS [R13], R10 ;  /* 0x0000000a0d007388 */ /* 0x0045e40000000800 */
[----:B--2---:R-:W-:-:S06]  /*14f0*/  IMAD.WIDE.U32 R10, R37, 0x4, R8 ;  /* 0x00000004250a7825 */ /* 0x004fcc00078e0008 */
[----:B------:R-:W2:Y:S01]  /*1500*/  LDG.E R10, desc[UR16][R10.64] ;  /* 0x000000100a0a7981 */ /* 0x000ea2000c1e1900 */
[--C-:B0-----:R-:W-:Y:S01]  /*1510*/  IMAD.WIDE.U32 R30, R37, 0x4, R6.reuse ;  /* 0x00000004251e7825 */ /* 0x101fe200078e0006 */
[----:B------:R-:W-:Y:S02]  /*1520*/  IADD3 R37, PT, PT, R17, 0xb, RZ ;  /* 0x0000000b11257810 */ /* 0x000fe40007ffe0ff */
[----:B----4-:R0:W-:Y:S03]  /*1530*/  STS [R12], R33 ;  /* 0x000000210c007388 */ /* 0x0101e60000000800 */
[----:B-1----:R-:W-:Y:S01]  /*1540*/  IMAD.WIDE.U32 R14, R37, 0x4, R6 ;  /* 0x00000004250e7825 */ /* 0x002fe200078e0006 */
[----:B------:R-:W4:Y:S05]  /*1550*/  LDG.E R31, desc[UR16][R30.64] ;  /* 0x000000101e1f7981 */ /* 0x000f2a000c1e1900 */
[----:B------:R-:W4:Y:S01]  /*1560*/  LDG.E R15, desc[UR16][R14.64] ;  /* 0x000000100e0f7981 */ /* 0x000f22000c1e1900 */
[----:B0-----:R-:W-:-:S03]  /*1570*/  IADD3 R33, PT, PT, R17, 0xc, RZ ;  /* 0x0000000c11217810 */ /* 0x001fc60007ffe0ff */
[----:B-----5:R0:W-:Y:S04]  /*1580*/  STS [R13+0x4], R18 ;  /* 0x000004120d007388 */ /* 0x0201e80000000800 */
[----:B---3--:R-:W-:Y:S01]  /*1590*/  STS [R12+0x4], R35 ;  /* 0x000004230c007388 */ /* 0x008fe20000000800 */
[----:B0-----:R-:W-:-:S06]  /*15a0*/  IMAD.WIDE.U32 R18, R37, 0x4, R8 ;  /* 0x0000000425127825 */ /* 0x001fcc00078e0008 */
[----:B------:R0:W3:Y:S04]  /*15b0*/  LDG.E R18, desc[UR16][R18.64] ;  /* 0x0000001012127981 */ /* 0x0000e8000c1e1900 */
[----:B--2---:R1:W-:Y:S02]  /*15c0*/  STS [R13+0x8], R10 ;  /* 0x0000080a0d007388 */ /* 0x0043e40000000800 */
[----:B-1----:R-:W-:-:S06]  /*15d0*/  IMAD.WIDE.U32 R10, R33, 0x4, R8 ;  /* 0x00000004210a7825 */ /* 0x002fcc00078e0008 */
[----:B------:R1:W2:Y:S01]  /*15e0*/  LDG.E R10, desc[UR16][R10.64] ;  /* 0x000000100a0a7981 */ /* 0x0002a2000c1e1900 */
[----:B0-----:R-:W-:Y:S01]  /*15f0*/  IADD3 R19, PT, PT, R17, 0xd, RZ ;  /* 0x0000000d11137810 */ /* 0x001fe20007ffe0ff */
[----:B------:R-:W-:Y:S02]  /*1600*/  IMAD.WIDE.U32 R34, R33, 0x4, R6 ;  /* 0x0000000421227825 */ /* 0x000fe400078e0006 */
[----:B----4-:R0:W-:Y:S02]  /*1610*/  STS [R12+0x8], R31 ;  /* 0x0000081f0c007388 */ /* 0x0101e40000000800 */
[----:B------:R-:W-:Y:S02]  /*1620*/  IMAD.WIDE.U32 R32, R19, 0x4, R8 ;  /* 0x0000000413207825 */ /* 0x000fe400078e0008 */
[----:B------:R-:W4:Y:S01]  /*1630*/  LDG.E R35, desc[UR16][R34.64] ;  /* 0x0000001022237981 */ /* 0x000f22000c1e1900 */
[C---:B-1----:R-:W-:Y:S02]  /*1640*/  IADD3 R11, PT, PT, R17.reuse, 0xe, RZ ;  /* 0x0000000e110b7810 */ /* 0x042fe40007ffe0ff */
[----:B------:R-:W-:Y:S01]  /*1650*/  IADD3 R17, PT, PT, R17, 0xf, RZ ;  /* 0x0000000f11117810 */ /* 0x000fe20007ffe0ff */
[----:B------:R-:W5:Y:S01]  /*1660*/  LDG.E R32, desc[UR16][R32.64] ;  /* 0x0000001020207981 */ /* 0x000f62000c1e1900 */
[----:B0-----:R-:W-:-:S03]  /*1670*/  IMAD.WIDE.U32 R30, R19, 0x4, R6 ;  /* 0x00000004131e7825 */ /* 0x001fc600078e0006 */
[----:B---3--:R0:W-:Y:S04]  /*1680*/  STS [R13+0xc], R18 ;  /* 0x00000c120d007388 */ /* 0x0081e80000000800 */
[----:B------:R1:W-:Y:S01]  /*1690*/  STS [R12+0xc], R15 ;  /* 0x00000c0f0c007388 */ /* 0x0003e20000000800 */
[----:B0-----:R-:W-:-:S04]  /*16a0*/  IMAD.WIDE.U32 R18, R11, 0x4, R8 ;  /* 0x000000040b127825 */ /* 0x001fc800078e0008 */
[----:B------:R-:W-:Y:S01]  /*16b0*/  IMAD.WIDE.U32 R8, R17, 0x4, R8 ;  /* 0x0000000411087825 */ /* 0x000fe200078e0008 */
[----:B-1----:R-:W3:Y:S04]  /*16c0*/  LDG.E R15, desc[UR16][R30.64] ;  /* 0x000000101e0f7981 */ /* 0x002ee8000c1e1900 */
[----:B------:R-:W3:Y:S04]  /*16d0*/  LDG.E R14, desc[UR16][R18.64] ;  /* 0x00000010120e7981 */ /* 0x000ee8000c1e1900 */
[----:B------:R-:W3:Y:S04]  /*16e0*/  LDG.E R8, desc[UR16][R8.64] ;  /* 0x0000001008087981 */ /* 0x000ee8000c1e1900 */
[----:B--2---:R0:W-:Y:S02]  /*16f0*/  STS [R13+0x10], R10 ;  /* 0x0000100a0d007388 */ /* 0x0041e40000000800 */
[----:B0-----:R-:W-:-:S04]  /*1700*/  IMAD.WIDE.U32 R10, R11, 0x4, R6 ;  /* 0x000000040b0a7825 */ /* 0x001fc800078e0006 */
[----:B------:R-:W-:Y:S02]  /*1710*/  IMAD.WIDE.U32 R6, R17, 0x4, R6 ;  /* 0x0000000411067825 */ /* 0x000fe400078e0006 */
[----:B------:R-:W2:Y:S04]  /*1720*/  LDG.E R11, desc[UR16][R10.64] ;  /* 0x000000100a0b7981 */ /* 0x000ea8000c1e1900 */
[----:B------:R-:W2:Y:S01]  /*1730*/  LDG.E R7, desc[UR16][R6.64] ;  /* 0x0000001006077981 */ /* 0x000ea2000c1e1900 */
[----:B------:R-:W-:-:S04]  /*1740*/  UIADD3 UR8, UPT, UPT, UR8, 0x10, URZ ;  /* 0x0000001008087890 */ /* 0x000fc8000fffe0ff */
[----:B------:R-:W-:Y:S01]  /*1750*/  UISETP.NE.AND UP0, UPT, UR8, URZ, UPT ;  /* 0x000000ff0800728c */ /* 0x000fe2000bf05270 */
[----:B----4-:R-:W-:Y:S04]  /*1760*/  STS [R12+0x10], R35 ;  /* 0x000010230c007388 */ /* 0x010fe80000000800 */
[----:B-----5:R-:W-:Y:S04]  /*1770*/  STS [R13+0x14], R32 ;  /* 0x000014200d007388 */ /* 0x020fe80000000800 */
[----:B---3--:R-:W-:Y:S04]  /*1780*/  STS [R12+0x14], R15 ;  /* 0x0000140f0c007388 */ /* 0x008fe80000000800 */
[----:B------:R-:W-:Y:S01]  /*1790*/  STS [R13+0x18], R14 ;  /* 0x0000180e0d007388 */ /* 0x000fe20000000800 */
[----:B------:R-:W-:-:S03]  /*17a0*/  UIADD3 UR5, UPT, UPT, UR5, 0x10, URZ ;  /* 0x0000001005057890 */ /* 0x000fc6000fffe0ff */
[----:B--2---:R-:W-:Y:S04]  /*17b0*/  STS [R12+0x18], R11 ;  /* 0x0000180b0c007388 */ /* 0x004fe80000000800 */
[----:B------:R0:W-:Y:S04]  /*17c0*/  STS [R13+0x1c], R8 ;  /* 0x00001c080d007388 */ /* 0x0001e80000000800 */
[----:B------:R1:W-:Y:S01]  /*17d0*/  STS [R12+0x1c], R7 ;  /* 0x00001c070c007388 */ /* 0x0003e20000000800 */
[----:B0-----:R-:W-:Y:S02]  /*17e0*/  IADD3 R13, PT, PT, R13, 0x40, RZ ;  /* 0x000000400d0d7810 */ /* 0x001fe40007ffe0ff */
[----:B-1----:R-:W-:Y:S01]  /*17f0*/  IADD3 R12, PT, PT, R12, 0x40, RZ ;  /* 0x000000400c0c7810 */ /* 0x002fe20007ffe0ff */
[----:B------:R-:W-:Y:S06]  /*1800*/  BRA.U UP0, `(.L_x_12) ;  /* 0xfffffff900207547 */ /* 0x000fec000b83ffff */
[----:B------:R-:W-:-:S07]  /*1810*/  MOV R13, UR26 ;  /* 0x0000001a000d7c02 */ /* 0x000fce0008000f00 */
.L_x_11:
[----:B------:R-:W-:-:S09]  /*1820*/  UISETP.NE.AND UP0, UPT, UR23, URZ, UPT ;  /* 0x000000ff1700728c */ /* 0x000fd2000bf05270 */
[----:B------:R-:W-:Y:S05]  /*1830*/  BRA.U !UP0, `(.L_x_10) ;  /* 0x0000000908107547 */ /* 0x000fea000b800000 */
[----:B------:R-:W-:Y:S02]  /*1840*/  UIADD3 UR5, UPT, UPT, UR23, -0x1, URZ ;  /* 0xffffffff17057890 */ /* 0x000fe4000fffe0ff */
[----:B------:R-:W-:Y:S02]  /*1850*/  UISETP.NE.AND UP1, UPT, UR24, URZ, UPT ;  /* 0x000000ff1800728c */ /* 0x000fe4000bf25270 */
[----:B------:R-:W-:-:S09]  /*1860*/  UISETP.GE.U32.AND UP0, UPT, UR5, 0x7, UPT ;  /* 0x000000070500788c */ /* 0x000fd2000bf06070 */
[----:B------:R-:W-:Y:S05]  /*1870*/  BRA.U !UP0, `(.L_x_13) ;  /* 0x0000000108f47547 */ /* 0x000fea000b800000 */
[----:B------:R-:W0:Y:S01]  /*1880*/  LDC.64 R8, c[0x0][0x388] ;  /* 0x0000e200ff087b82 */ /* 0x000e220000000a00 */
[----:B------:R-:W-:-:S07]  /*1890*/  IMAD R17, R4, R5, R13 ;  /* 0x0000000504117224 */ /* 0x000fce00078e020d */
[----:B------:R-:W1:Y:S01]  /*18a0*/  LDC.64 R6, c[0x0][0x390] ;  /* 0x0000e400ff067b82 */ /* 0x000e620000000a00 */
[C---:B------:R-:W-:Y:S01]  /*18b0*/  IADD3 R31, PT, PT, R17.reuse, 0x1, RZ ;  /* 0x00000001111f7810 */ /* 0x040fe20007ffe0ff */
[----:B0-----:R-:W-:-:S05]  /*18c0*/  IMAD.WIDE.U32 R18, R17, 0x4, R8 ;  /* 0x0000000411127825 */ /* 0x001fca00078e0008 */
[----:B------:R-:W2:Y:S01]  /*18d0*/  LDG.E R15, desc[UR16][R18.64] ;  /* 0x00000010120f7981 */ /* 0x000ea2000c1e1900 */
[----:B-1----:R-:W-:-:S05]  /*18e0*/  IMAD.WIDE.U32 R10, R17, 0x4, R6 ;  /* 0x00000004110a7825 */ /* 0x002fca00078e0006 */
[----:B------:R0:W3:Y:S01]  /*18f0*/  LDG.E R35, desc[UR16][R10.64] ;  /* 0x000000100a237981 */ /* 0x0000e2000c1e1900 */
[----:B------:R-:W-:-:S05]  /*1900*/  IMAD.WIDE.U32 R32, R31, 0x4, R8 ;  /* 0x000000041f207825 */ /* 0x000fca00078e0008 */
[----:B------:R-:W4:Y:S01]  /*1910*/  LDG.E R37, desc[UR16][R32.64] ;  /* 0x0000001020257981 */ /* 0x000f22000c1e1900 */
[----:B0-----:R-:W-:Y:S02]  /*1920*/  IADD3 R11, PT, PT, R17, 0x2, RZ ;  /* 0x00000002110b7810 */ /* 0x001fe40007ffe0ff */
[C---:B------:R-:W-:Y:S02]  /*1930*/  LEA R14, R13.reuse, R28, 0x2 ;  /* 0x0000001c0d0e7211 */ /* 0x040fe400078e10ff */
[----:B------:R-:W-:Y:S01]  /*1940*/  LEA R12, R13, R26, 0x2 ;  /* 0x0000001a0d0c7211 */ /* 0x000fe200078e10ff */
[----:B------:R-:W-:-:S04]  /*1950*/  IMAD.WIDE.U32 R18, R11, 0x4, R8 ;  /* 0x000000040b127825 */ /* 0x000fc800078e0008 */
[--C-:B------:R-:W-:Y:S02]  /*1960*/  IMAD.WIDE.U32 R30, R31, 0x4, R6.reuse ;  /* 0x000000041f1e7825 */ /* 0x100fe400078e0006 */
[----:B------:R0:W5:Y:S02]  /*1970*/  LDG.E R19, desc[UR16][R18.64] ;  /* 0x0000001012137981 */ /* 0x000164000c1e1900 */
[----:B------:R-:W-:Y:S02]  /*1980*/  IMAD.WIDE.U32 R10, R11, 0x4, R6 ;  /* 0x000000040b0a7825 */ /* 0x000fe400078e0006 */
[----:B------:R-:W5:Y:S01]  /*1990*/  LDG.E R16, desc[UR16][R30.64] ;  /* 0x000000101e107981 */ /* 0x000f62000c1e1900 */
[----:B0-----:R-:W-:-:S03]  /*19a0*/  IADD3 R18, PT, PT, R17, 0x4, RZ ;  /* 0x0000000411127810 */ /* 0x001fc60007ffe0ff */
[----:B--2---:R0:W-:Y:S04]  /*19b0*/  STS [R14], R15 ;  /* 0x0000000f0e007388 */ /* 0x0041e80000000800 */
[----:B---3--:R1:W-:Y:S04]  /*19c0*/  STS [R12], R35 ;  /* 0x000000230c007388 */ /* 0x0083e80000000800 */
[----:B0-----:R0:W2:Y:S01]  /*19d0*/  LDG.E R15, desc[UR16][R10.64] ;  /* 0x000000100a0f7981 */ /* 0x0010a2000c1e1900 */
[----:B-1----:R-:W-:-:S03]  /*19e0*/  IADD3 R35, PT, PT, R17, 0x3, RZ ;  /* 0x0000000311237810 */ /* 0x002fc60007ffe0ff */
[----:B----4-:R1:W-:Y:S01]  /*19f0*/  STS [R14+0x4], R37 ;  /* 0x000004250e007388 */ /* 0x0103e20000000800 */
[----:B0-----:R-:W-:-:S04]  /*1a00*/  IMAD.WIDE.U32 R10, R18, 0x4, R8 ;  /* 0x00000004120a7825 */ /* 0x001fc800078e0008 */
[C---:B------:R-:W-:Y:S02]  /*1a10*/  IMAD.WIDE.U32 R32, R35.reuse, 0x4, R8 ;  /* 0x0000000423207825 */ /* 0x040fe400078e0008 */
[----:B------:R0:W3:Y:S02]  /*1a20*/  LDG.E R10, desc[UR16][R10.64] ;  /* 0x000000100a0a7981 */ /* 0x0000e4000c1e1900 */
[--C-:B------:R-:W-:Y:S02]  /*1a30*/  IMAD.WIDE.U32 R30, R35, 0x4, R6.reuse ;  /* 0x00000004231e7825 */ /* 0x100fe400078e0006 */
[----:B-1----:R-:W4:Y:S04]  /*1a40*/  LDG.E R37, desc[UR16][R32.64] ;  /* 0x0000001020257981 */ /* 0x002f28000c1e1900 */
[----:B------:R-:W3:Y:S04]  /*1a50*/  LDG.E R35, desc[UR16][R30.64] ;  /* 0x000000101e237981 */ /* 0x000ee8000c1e1900 */
[----:B-----5:R-:W-:Y:S04]  /*1a60*/  STS [R12+0x4], R16 ;  /* 0x000004100c007388 */ /* 0x020fe80000000800 */
[----:B------:R1:W-:Y:S01]  /*1a70*/  STS [R14+0x8], R19 ;  /* 0x000008130e007388 */ /* 0x0003e20000000800 */
[----:B0-----:R-:W-:Y:S01]  /*1a80*/  IADD3 R11, PT, PT, R17, 0x6, RZ ;  /* 0x00000006110b7810 */ /* 0x001fe20007ffe0ff */
[----:B-1----:R-:W-:-:S05]  /*1a90*/  IMAD.WIDE.U32 R18, R18, 0x4, R6 ;  /* 0x0000000412127825 */ /* 0x002fca00078e0006 */
[----:B------:R0:W5:Y:S02]  /*1aa0*/  LDG.E R16, desc[UR16][R18.64] ;  /* 0x0000001012107981 */ /* 0x000164000c1e1900 */
[----:B0-----:R-:W-:Y:S02]  /*1ab0*/  IMAD.WIDE.U32 R18, R11, 0x4, R8 ;  /* 0x000000040b127825 */ /* 0x001fe400078e0008 */
[----:B--2---:R0:W-:Y:S02]  /*1ac0*/  STS [R12+0x8], R15 ;  /* 0x0000080f0c007388 */ /* 0x0041e40000000800 */
[C---:B0-----:R-:W-:Y:S02]  /*1ad0*/  IADD3 R15, PT, PT, R17.reuse, 0x5, RZ ;  /* 0x00000005110f7810 */ /* 0x041fe40007ffe0ff */
[----:B------:R-:W-:-:S03]  /*1ae0*/  IADD3 R17, PT, PT, R17, 0x7, RZ ;  /* 0x0000000711117810 */ /* 0x000fc60007ffe0ff */
[----:B------:R-:W-:-:S04]  /*1af0*/  IMAD.WIDE.U32 R32, R15, 0x4, R8 ;  /* 0x000000040f207825 */ /* 0x000fc800078e0008 */
[----:B------:R-:W-:Y:S01]  /*1b00*/  IMAD.WIDE.U32 R30, R15, 0x4, R6 ;  /* 0x000000040f1e7825 */ /* 0x000fe200078e0006 */
[----:B----4-:R-:W-:Y:S04]  /*1b10*/  STS [R14+0xc], R37 ;  /* 0x00000c250e007388 */ /* 0x010fe80000000800 */
[----:B---3--:R-:W-:Y:S01]  /*1b20*/  STS [R12+0xc], R35 ;  /* 0x00000c230c007388 */ /* 0x008fe20000000800 */
[----:B------:R-:W-:-:S03]  /*1b30*/  IMAD.WIDE.U32 R8, R17, 0x4, R8 ;  /* 0x0000000411087825 */ /* 0x000fc600078e0008 */
[----:B------:R0:W-:Y:S04]  /*1b40*/  STS [R14+0x10], R10 ;  /* 0x0000100a0e007388 */ /* 0x0001e80000000800 */
[----:B------:R-:W2:Y:S04]  /*1b50*/  LDG.E R33, desc[UR16][R32.64] ;  /* 0x0000001020217981 */ /* 0x000ea8000c1e1900 */
[----:B------:R-:W3:Y:S01]  /*1b60*/  LDG.E R31, desc[UR16][R30.64] ;  /* 0x000000101e1f7981 */ /* 0x000ee2000c1e1900 */
[----:B0-----:R-:W-:-:S03]  /*1b70*/  IMAD.WIDE.U32 R10, R11, 0x4, R6 ;  /* 0x000000040b0a7825 */ /* 0x001fc600078e0006 */
[----:B------:R-:W4:Y:S01]  /*1b80*/  LDG.E R15, desc[UR16][R18.64] ;  /* 0x00000010120f7981 */ /* 0x000f22000c1e1900 */
[----:B------:R-:W-:-:S03]  /*1b90*/  IMAD.WIDE.U32 R6, R17, 0x4, R6 ;  /* 0x0000000411067825 */ /* 0x000fc600078e0006 */
[----:B------:R-:W4:Y:S04]  /*1ba0*/  LDG.E R11, desc[UR16][R10.64] ;  /* 0x000000100a0b7981 */ /* 0x000f28000c1e1900 */
[----:B------:R-:W4:Y:S04]  /*1bb0*/  LDG.E R9, desc[UR16][R8.64] ;  /* 0x0000001008097981 */ /* 0x000f28000c1e1900 */
[----:B------:R-:W4:Y:S04]  /*1bc0*/  LDG.E R7, desc[UR16][R6.64] ;  /* 0x0000001006077981 */ /* 0x000f28000c1e1900 */
[----:B-----5:R0:W-:Y:S01]  /*1bd0*/  STS [R12+0x10], R16 ;  /* 0x000010100c007388 */ /* 0x0201e20000000800 */
[----:B------:R-:W-:-:S03]  /*1be0*/  IADD3 R13, PT, PT, R13, 0x8, RZ ;  /* 0x000000080d0d7810 */ /* 0x000fc60007ffe0ff */
[----:B--2---:R0:W-:Y:S04]  /*1bf0*/  STS [R14+0x14], R33 ;  /* 0x000014210e007388 */ /* 0x0041e80000000800 */
[----:B---3--:R0:W-:Y:S04]  /*1c00*/  STS [R12+0x14], R31 ;  /* 0x0000141f0c007388 */ /* 0x0081e80000000800 */
[----:B----4-:R0:W-:Y:S04]  /*1c10*/  STS [R14+0x18], R15 ;  /* 0x0000180f0e007388 */ /* 0x0101e80000000800 */
[----:B------:R0:W-:Y:S04]  /*1c20*/  STS [R12+0x18], R11 ;  /* 0x0000180b0c007388 */ /* 0x0001e80000000800 */
[----:B------:R0:W-:Y:S04]  /*1c30*/  STS [R14+0x1c], R9 ;  /* 0x00001c090e007388 */ /* 0x0001e80000000800 */
[----:B------:R0:W-:Y:S02]  /*1c40*/  STS [R12+0x1c], R7 ;  /* 0x00001c070c007388 */ /* 0x0001e40000000800 */
.L_x_13:
[----:B------:R-:W-:Y:S05]  /*1c50*/  BRA.U !UP1, `(.L_x_10) ;  /* 0x0000000509087547 */ /* 0x000fea000b800000 */
[----:B------:R-:W-:Y:S02]  /*1c60*/  UISETP.GE.U32.AND UP0, UPT, UR14, 0x3, UPT ;  /* 0x000000030e00788c */ /* 0x000fe4000bf06070 */
[----:B------:R-:W-:-:S07]  /*1c70*/  UISETP.NE.AND UP1, UPT, UR25, URZ, UPT ;  /* 0x000000ff1900728c */ /* 0x000fce000bf25270 */
[----:B------:R-:W-:Y:S05]  /*1c80*/  BRA.U !UP0, `(.L_x_14) ;  /* 0x0000000108847547 */ /* 0x000fea000b800000 */
[----:B0-----:R-:W0:Y:S01]  /*1c90*/  LDC.64 R8, c[0x0][0x388] ;  /* 0x0000e200ff087b82 */ /* 0x001e220000000a00 */
[----:B------:R-:W-:-:S07]  /*1ca0*/  IMAD R17, R4, R5, R13 ;  /* 0x0000000504117224 */ /* 0x000fce00078e020d */
[----:B------:R-:W1:Y:S01]  /*1cb0*/  LDC.64 R6, c[0x0][0x390] ;  /* 0x0000e400ff067b82 */ /* 0x000e620000000a00 */
[----:B0-----:R-:W-:-:S05]  /*1cc0*/  IMAD.WIDE.U32 R18, R17, 0x4, R8 ;  /* 0x0000000411127825 */ /* 0x001fca00078e0008 */
[----:B------:R-:W2:Y:S01]  /*1cd0*/  LDG.E R15, desc[UR16][R18.64] ;  /* 0x00000010120f7981 */ /* 0x000ea2000c1e1900 */
[C---:B-1----:R-:W-:Y:S01]  /*1ce0*/  IMAD.WIDE.U32 R10, R17.reuse, 0x4, R6 ;  /* 0x00000004110a7825 */ /* 0x042fe200078e0006 */
[----:B------:R-:W-:-:S04]  /*1cf0*/  IADD3 R31, PT, PT, R17, 0x1, RZ ;  /* 0x00000001111f7810 */ /* 0x000fc80007ffe0ff */
[----:B------:R0:W3:Y:S01]  /*1d00*/  LDG.E R35, desc[UR16][R10.64] ;  /* 0x000000100a237981 */ /* 0x0000e2000c1e1900 */
[----:B------:R-:W-:Y:S01]  /*1d10*/  IMAD.WIDE.U32 R32, R31, 0x4, R8 ;  /* 0x000000041f207825 */ /* 0x000fe200078e0008 */
[----:B------:R-:W-:-:S03]  /*1d20*/  LEA R14, R13, R28, 0x2 ;  /* 0x0000001c0d0e7211 */ /* 0x000fc600078e10ff */
[----:B------:R-:W-:Y:S02]  /*1d30*/  IMAD.WIDE.U32 R30, R31, 0x4, R6 ;  /* 0x000000041f1e7825 */ /* 0x000fe400078e0006 */
[----:B------:R-:W4:Y:S01]  /*1d40*/  LDG.E R33, desc[UR16][R32.64] ;  /* 0x0000001020217981 */ /* 0x000f22000c1e1900 */
[----:B0-----:R-:W-:-:S03]  /*1d50*/  IADD3 R11, PT, PT, R17, 0x2, RZ ;  /* 0x00000002110b7810 */ /* 0x001fc60007ffe0ff */
[----:B------:R-:W5:Y:S01]  /*1d60*/  LDG.E R31, desc[UR16][R30.64] ;  /* 0x000000101e1f7981 */ /* 0x000f62000c1e1900 */
[----:B------:R-:W-:Y:S01]  /*1d70*/  IADD3 R17, PT, PT, R17, 0x3, RZ ;  /* 0x0000000311117810 */ /* 0x000fe20007ffe0ff */
[----:B------:R-:W-:-:S04]  /*1d80*/  IMAD.WIDE.U32 R18, R11, 0x4, R8 ;  /* 0x000000040b127825 */ /* 0x000fc800078e0008 */
[----:B------:R-:W-:-:S04]  /*1d90*/  IMAD.WIDE.U32 R10, R11, 0x4, R6 ;  /* 0x000000040b0a7825 */ /* 0x000fc800078e0006 */
[C---:B------:R-:W-:Y:S02]  /*1da0*/  IMAD.WIDE.U32 R8, R17.reuse, 0x4, R8 ;  /* 0x0000000411087825 */ /* 0x040fe400078e0008 */
[----:B------:R-:W5:Y:S02]  /*1db0*/  LDG.E R11, desc[UR16][R10.64] ;  /* 0x000000100a0b7981 */ /* 0x000f64000c1e1900 */
[----:B------:R-:W-:Y:S02]  /*1dc0*/  IMAD.WIDE.U32 R6, R17, 0x4, R6 ;  /* 0x0000000411067825 */ /* 0x000fe400078e0006 */
[----:B------:R-:W5:Y:S04]  /*1dd0*/  LDG.E R9, desc[UR16][R8.64] ;  /* 0x0000001008097981 */ /* 0x000f68000c1e1900 */
[----:B------:R-:W5:Y:S04]  /*1de0*/  LDG.E R7, desc[UR16][R6.64] ;  /* 0x0000001006077981 */ /* 0x000f68000c1e1900 */
[----:B--2---:R0:W-:Y:S04]  /*1df0*/  STS [R14], R15 ;  /* 0x0000000f0e007388 */ /* 0x0041e80000000800 */
[----:B0-----:R-:W2:Y:S01]  /*1e00*/  LDG.E R15, desc[UR16][R18.64] ;  /* 0x00000010120f7981 */ /* 0x001ea2000c1e1900 */
[----:B------:R-:W-:-:S05]  /*1e10*/  LEA R12, R13, R26, 0x2 ;  /* 0x0000001a0d0c7211 */ /* 0x000fca00078e10ff */
[----:B---3--:R1:W-:Y:S04]  /*1e20*/  STS [R12], R35 ;  /* 0x000000230c007388 */ /* 0x0083e80000000800 */
[----:B----4-:R1:W-:Y:S04]  /*1e30*/  STS [R14+0x4], R33 ;  /* 0x000004210e007388 */ /* 0x0103e80000000800 */
[----:B-----5:R1:W-:Y:S01]  /*1e40*/  STS [R12+0x4], R31 ;  /* 0x0000041f0c007388 */ /* 0x0203e20000000800 */
[----:B------:R-:W-:-:S03]  /*1e50*/  IADD3 R13, PT, PT, R13, 0x4, RZ ;  /* 0x000000040d0d7810 */ /* 0x000fc60007ffe0ff */
[----:B--2---:R1:W-:Y:S04]  /*1e60*/  STS [R14+0x8], R15 ;  /* 0x0000080f0e007388 */ /* 0x0043e80000000800 */
[----:B------:R1:W-:Y:S04]  /*1e70*/  STS [R12+0x8], R11 ;  /* 0x0000080b0c007388 */ /* 0x0003e80000000800 */
[----:B------:R1:W-:Y:S04]  /*1e80*/  STS [R14+0xc], R9 ;  /* 0x00000c090e007388 */ /* 0x0003e80000000800 */
[----:B------:R1:W-:Y:S02]  /*1e90*/  STS [R12+0xc], R7 ;  /* 0x00000c070c007388 */ /* 0x0003e40000000800 */
.L_x_14:
[----:B------:R-:W-:Y:S05]  /*1ea0*/  BRA.U !UP1, `(.L_x_10) ;  /* 0x0000000109747547 */ /* 0x000fea000b800000 */
[----:B01----:R-:W0:Y:S01]  /*1eb0*/  LDC.64 R8, c[0x0][0x388] ;  /* 0x0000e200ff087b82 */ /* 0x003e220000000a00 */
[----:B------:R-:W-:-:S07]  /*1ec0*/  IMAD R15, R4, R5, R13 ;  /* 0x00000005040f7224 */ /* 0x000fce00078e020d */
[----:B------:R-:W1:Y:S01]  /*1ed0*/  LDC.64 R6, c[0x0][0x390] ;  /* 0x0000e400ff067b82 */ /* 0x000e620000000a00 */
[----:B0-----:R-:W-:-:S06]  /*1ee0*/  IMAD.WIDE.U32 R10, R15, 0x4, R8 ;  /* 0x000000040f0a7825 */ /* 0x001fcc00078e0008 */
[----:B------:R-:W2:Y:S01]  /*1ef0*/  LDG.E R11, desc[UR16][R10.64] ;  /* 0x000000100a0b7981 */ /* 0x000ea2000c1e1900 */
[----:B-1----:R-:W-:-:S06]  /*1f00*/  IMAD.WIDE.U32 R4, R15, 0x4, R6 ;  /* 0x000000040f047825 */ /* 0x002fcc00078e0006 */
[----:B------:R-:W3:Y:S01]  /*1f10*/  LDG.E R4, desc[UR16][R4.64] ;  /* 0x0000001004047981 */ /* 0x000ee2000c1e1900 */
[C---:B------:R-:W-:Y:S02]  /*1f20*/  LEA R12, R13.reuse, R28, 0x2 ;  /* 0x0000001c0d0c7211 */ /* 0x040fe400078e10ff */
[----:B------:R-:W-:Y:S01]  /*1f30*/  LEA R13, R13, R26, 0x2 ;  /* 0x0000001a0d0d7211 */ /* 0x000fe200078e10ff */
[----:B------:R-:W-:Y:S02]  /*1f40*/  UISETP.NE.AND UP0, UPT, UR25, 0x1, UPT ;  /* 0x000000011900788c */ /* 0x000fe4000bf05270 */
[----:B--2---:R4:W-:Y:S04]  /*1f50*/  STS [R12], R11 ;  /* 0x0000000b0c007388 */ /* 0x0049e80000000800 */
[----:B---3--:R4:W-:Y:S03]  /*1f60*/  STS [R13], R4 ;  /* 0x000000040d007388 */ /* 0x0089e60000000800 */
[----:B------:R-:W-:Y:S05]  /*1f70*/  BRA.U !UP0, `(.L_x_10) ;  /* 0x0000000108407547 */ /* 0x000fea000b800000 */
[----:B------:R-:W-:Y:S01]  /*1f80*/  UISETP.NE.AND UP0, UPT, UR25, 0x2, UPT ;  /* 0x000000021900788c */ /* 0x000fe2000bf05270 */
[----:B------:R-:W-:-:S05]  /*1f90*/  IADD3 R5, PT, PT, R15, 0x1, RZ ;  /* 0x000000010f057810 */ /* 0x000fca0007ffe0ff */
[----:B------:R-:W-:Y:S01]  /*1fa0*/  PLOP3.LUT P3, PT, PT, PT, UP0, 0x80, 0x8 ;  /* 0x000000000008781c */ /* 0x000fe20003f6f008 */
[----:B----4-:R-:W-:-:S04]  /*1fb0*/  IMAD.WIDE.U32 R10, R5, 0x4, R8 ;  /* 0x00000004050a7825 */ /* 0x010fc800078e0008 */
[----:B------:R-:W-:Y:S02]  /*1fc0*/  IMAD.WIDE.U32 R4, R5, 0x4, R6 ;  /* 0x0000000405047825 */ /* 0x000fe400078e0006 */
[----:B------:R-:W2:Y:S04]  /*1fd0*/  LDG.E R11, desc[UR16][R10.64] ;  /* 0x000000100a0b7981 */ /* 0x000ea8000c1e1900 */
[----:B------:R-:W3:Y:S02]  /*1fe0*/  LDG.E R4, desc[UR16][R4.64] ;  /* 0x0000001004047981 */ /* 0x000ee4000c1e1900 */
[----:B------:R-:W-:-:S05]  /*1ff0*/  @P3 IADD3 R15, PT, PT, R15, 0x2, RZ ;  /* 0x000000020f0f3810 */ /* 0x000fca0007ffe0ff */
[----:B------:R-:W-:-:S04]  /*2000*/  @P3 IMAD.WIDE.U32 R8, R15, 0x4, R8 ;  /* 0x000000040f083825 */ /* 0x000fc800078e0008 */
[----:B------:R-:W-:Y:S02]  /*2010*/  @P3 IMAD.WIDE.U32 R6, R15, 0x4, R6 ;  /* 0x000000040f063825 */ /* 0x000fe400078e0006 */
[----:B------:R-:W4:Y:S04]  /*2020*/  @P3 LDG.E R9, desc[UR16][R8.64] ;  /* 0x0000001008093981 */ /* 0x000f28000c1e1900 */
[----:B------:R-:W5:Y:S04]  /*2030*/  @P3 LDG.E R6, desc[UR16][R6.64] ;  /* 0x0000001006063981 */ /* 0x000f68000c1e1900 */
[----:B--2---:R0:W-:Y:S04]  /*2040*/  STS [R12+0x4], R11 ;  /* 0x0000040b0c007388 */ /* 0x0041e80000000800 */
[----:B---3--:R0:W-:Y:S04]  /*2050*/  STS [R13+0x4], R4 ;  /* 0x000004040d007388 */ /* 0x0081e80000000800 */
[----:B----4-:R0:W-:Y:S04]  /*2060*/  @P3 STS [R12+0x8], R9 ;  /* 0x000008090c003388 */ /* 0x0101e80000000800 */
[----:B-----5:R0:W-:Y:S02]  /*2070*/  @P3 STS [R13+0x8], R6 ;  /* 0x000008060d003388 */ /* 0x0201e40000000800 */
.L_x_10:
[----:B------:R-:W-:Y:S05]  /*2080*/  BSYNC.RECONVERGENT B0 ;  /* 0x0000000000007941 */ /* 0x000fea0003800200 */
.L_x_9:
[----:B------:R-:W5:Y:S01]  /*2090*/  LDCU UR5, c[0x0][0x3a4] ;  /* 0x00007480ff0577ac */ /* 0x000f620008000800 */
[----:B0-----:R-:W-:Y:S01]  /*20a0*/  MOV R5, UR4 ;  /* 0x0000000400057c02 */ /* 0x001fe20008000f00 */
[----:B------:R-:W-:Y:S01]  /*20b0*/  BSSY.RECONVERGENT B2, `(.L_x_15) ;  /* 0x0000071000027945 */ /* 0x000fe20003800200 */
[----:B------:R-:W-:Y:S01]  /*20c0*/  BAR.SYNC.DEFER_BLOCKING 0x0 ;  /* 0x0000000000007b1d */ /* 0x000fe20000010000 */
[----:B------:R-:W-:Y:S02]  /*20d0*/  LOP3.LUT P3, RZ, R3, 0x3fc, R0, 0xc8, !PT ;  /* 0x000003fc03ff7812 */ /* 0x000fe4000786c800 */
[----:B--234-:R-:W-:-:S03]  /*20e0*/  LEA R4, R5, R0, 0x2 ;  /* 0x0000000005047211 */ /* 0x01cfc600078e10ff */
[----:B------:R-:W0:Y:S01]  /*20f0*/  LDCU UR8, c[0x0][0x3a8] ;  /* 0x00007500ff0877ac */ /* 0x000e220008000800 */
[----:B-----5:R-:W-:-:S04]  /*2100*/  ISETP.GE.U32.AND P5, PT, R22, UR5, PT ;  /* 0x0000000516007c0c */ /* 0x020fc8000bfa6070 */
[----:B0-----:R-:W-:-:S04]  /*2110*/  ISETP.GE.U32.OR P5, PT, R4, UR8, P5 ;  /* 0x0000000804007c0c */ /* 0x001fc8000afa6470 */
[----:B------:R-:W-:-:S13]  /*2120*/  PLOP3.LUT P3, PT, P3, P5, PT, 0xf8, 0x8f ;  /* 0x00000000008f781c */ /* 0x000fda0001f6bf70 */
[----:B------:R-:W-:Y:S05]  /*2130*/  @P3 BRA `(.L_x_16) ;  /* 0x0000000400a03947 */ /* 0x000fea0003800000 */
[----:B------:R-:W0:Y:S01]  /*2140*/  LDCU UR5, c[0x0][0x3ac] ;  /* 0x00007580ff0577ac */ /* 0x000e220008000800 */
[----:B------:R-:W-:Y:S01]  /*2150*/  MOV R19, RZ ;  /* 0x000000ff00137202 */ /* 0x000fe20000000f00 */
[----:B0-----:R-:W-:-:S09]  /*2160*/  UISETP.GE.AND UP0, UPT, UR5, 0x1, UPT ;  /* 0x000000010500788c */ /* 0x001fd2000bf06270 */
[----:B------:R-:W-:Y:S05]  /*2170*/  BRA.U !UP0, `(.L_x_17) ;  /* 0x0000000508487547 */ /* 0x000fea000b800000 */
[----:B------:R-:W-:Y:S01]  /*2180*/  UISETP.GE.U32.AND UP0, UPT, UR22, 0xf, UPT ;  /* 0x0000000f1600788c */ /* 0x000fe2000bf06070 */
[----:B------:R-:W-:Y:S01]  /*2190*/  HFMA2 R30, -RZ, RZ, 0, 0 ;  /* 0x00000000ff1e7431 */ /* 0x000fe200000001ff */
[----:B------:R-:W-:-:S07]  /*21a0*/  MOV R19, RZ ;  /* 0x000000ff00137202 */ /* 0x000fce0000000f00 */
[----:B------:R-:W-:Y:S05]  /*21b0*/  BRA.U !UP0, `(.L_x_18) ;  /* 0x0000000108807547 */ /* 0x000fea000b800000 */
[----:B------:R-:W-:Y:S02]  /*21c0*/  MOV R30, RZ ;  /* 0x000000ff001e7202 */ /* 0x000fe40000000f00 */
[----:B------:R-:W-:-:S07]  /*21d0*/  MOV R19, RZ ;  /* 0x000000ff00137202 */ /* 0x000fce0000000f00 */
.L_x_19:
[C---:B------:R-:W-:Y:S02]  /*21e0*/  LEA R32, R30.reuse, R21, 0x2 ;  /* 0x000000151e207211 */ /* 0x040fe400078e10ff */
[C---:B-1----:R-:W-:Y:S02]  /*21f0*/  LEA R31, R30.reuse, R28, 0x2 ;  /* 0x0000001c1e1f7211 */ /* 0x042fe400078e10ff */
[----:B------:R-:W-:Y:S01]  /*2200*/  IADD3 R30, PT, PT, R30, 0x10, RZ ;  /* 0x000000101e1e7810 */ /* 0x000fe20007ffe0ff */
[----:B------:R-:W-:Y:S03]  /*2210*/  LDS.128 R4, [R32] ;  /* 0x0000000020047984 */ /* 0x000fe60000000c00 */
[----:B------:R-:W-:Y:S01]  /*2220*/  ISETP.NE.AND P3, PT, R30, UR26, PT ;  /* 0x0000001a1e007c0c */ /* 0x000fe2000bf65270 */
[----:B------:R-:W0:Y:S04]  /*2230*/  LDS.128 R12, [R31] ;  /* 0x000000001f0c7984 */ /* 0x000e280000000c00 */
[----:B------:R-:W-:Y:S01]  /*2240*/  LDS.128 R8, [R32+0x10] ;  /* 0x0000100020087984 */ /* 0x000fe20000000c00 */
[----:B0-----:R-:W-:-:S03]  /*2250*/  FFMA R4, R4, R12, R19 ;  /* 0x0000000c04047223 */ /* 0x001fc60000000013 */
[----:B------:R-:W-:Y:S01]  /*2260*/  LDS.128 R16, [R31+0x30] ;  /* 0x000030001f107984 */ /* 0x000fe20000000c00 */
[----:B------:R-:W-:-:S04]  /*2270*/  FFMA R5, R5, R13, R4 ;  /* 0x0000000d05057223 */ /* 0x000fc80000000004 */
[----:B------:R-:W-:-:S04]  /*2280*/  FFMA R6, R6, R14, R5 ;  /* 0x0000000e06067223 */ /* 0x000fc80000000005 */
[----:B------:R-:W-:Y:S02]  /*2290*/  FFMA R7, R7, R15, R6 ;  /* 0x0000000f07077223 */ /* 0x000fe40000000006 */
[----:B------:R-:W0:Y:S02]  /*22a0*/  LDS.128 R12, [R31+0x10] ;  /* 0x000010001f0c7984 */ /* 0x000e240000000c00 */
[----:B0-----:R-:W-:Y:S02]  /*22b0*/  FFMA R8, R8, R12, R7 ;  /* 0x0000000c08087223 */ /* 0x001fe40000000007 */
[----:B------:R-:W-:Y:S02]  /*22c0*/  LDS.128 R4, [R32+0x20] ;  /* 0x0000200020047984 */ /* 0x000fe40000000c00 */
[----:B------:R-:W-:-:S04]  /*22d0*/  FFMA R9, R9, R13, R8 ;  /* 0x0000000d09097223 */ /* 0x000fc80000000008 */
[----:B------:R-:W-:-:S04]  /*22e0*/  FFMA R10, R10, R14, R9 ;  /* 0x0000000e0a0a7223 */ /* 0x000fc80000000009 */
[----:B------:R-:W-:Y:S02]  /*22f0*/  FFMA R15, R11, R15, R10 ;  /* 0x0000000f0b0f7223 */ /* 0x000fe4000000000a */
[----:B------:R-:W0:Y:S02]  /*2300*/  LDS.128 R8, [R31+0x20] ;  /* 0x000020001f087984 */ /* 0x000e240000000c00 */
[----:B0-----:R-:W-:Y:S02]  /*2310*/  FFMA R4, R4, R8, R15 ;  /* 0x0000000804047223 */ /* 0x001fe4000000000f */
[----:B------:R-:W0:Y:S02]  /*2320*/  LDS.128 R12, [R32+0x30] ;  /* 0x00003000200c7984 */ /* 0x000e240000000c00 */
[----:B------:R-:W-:-:S04]  /*2330*/  FFMA R5, R5, R9, R4 ;  /* 0x0000000905057223 */ /* 0x000fc80000000004 */
[----:B------:R-:W-:-:S04]  /*2340*/  FFMA R6, R6, R10, R5 ;  /* 0x0000000a06067223 */ /* 0x000fc80000000005 */
[----:B------:R-:W-:-:S04]  /*2350*/  FFMA R7, R7, R11, R6 ;  /* 0x0000000b07077223 */ /* 0x000fc80000000006 */
[----:B0-----:R-:W-:-:S04]  /*2360*/  FFMA R12, R12, R16, R7 ;  /* 0x000000100c0c7223 */ /* 0x001fc80000000007 */
[----:B------:R-:W-:-:S04]  /*2370*/  FFMA R13, R13, R17, R12 ;  /* 0x000000110d0d7223 */ /* 0x000fc8000000000c */
[----:B------:R-:W-:-:S04]  /*2380*/  FFMA R14, R14, R18, R13 ;  /* 0x000000120e0e7223 */ /* 0x000fc8000000000d */
[----:B------:R-:W-:Y:S01]  /*2390*/  FFMA R19, R15, R19, R14 ;  /* 0x000000130f137223 */ /* 0x000fe2000000000e */
[----:B------:R-:W-:Y:S06]  /*23a0*/  @P3 BRA `(.L_x_19) ;  /* 0xfffffffc008c3947 */ /* 0x000fec000383ffff */
[----:B------:R-:W-:-:S07]  /*23b0*/  MOV R30, UR26 ;  /* 0x0000001a001e7c02 */ /* 0x000fce0008000f00 */
.L_x_18:
[----:B------:R-:W-:-:S09]  /*23c0*/  UISETP.NE.AND UP0, UPT, UR23, URZ, UPT ;  /* 0x000000ff1700728c */ /* 0x000fd2000bf05270 */
[----:B------:R-:W-:Y:S05]  /*23d0*/  BRA.U !UP0, `(.L_x_17) ;  /* 0x0000000108b07547 */ /* 0x000fea000b800000 */
[----:B------:R-:W-:Y:S02]  /*23e0*/  UIADD3 UR5, UPT, UPT, UR23, -0x1, URZ ;  /* 0xffffffff17057890 */ /* 0x000fe4000fffe0ff */
[----:B------:R-:W-:Y:S02]  /*23f0*/  UISETP.NE.AND UP1, UPT, UR24, URZ, UPT ;  /* 0x000000ff1800728c */ /* 0x000fe4000bf25270 */
[----:B------:R-:W-:-:S09]  /*2400*/  UISETP.GE.U32.AND UP0, UPT, UR5, 0x7, UPT ;  /* 0x000000070500788c */ /* 0x000fd2000bf06070 */
[----:B------:R-:W-:Y:S05]  /*2410*/  BRA.U !UP0, `(.L_x_20) ;  /* 0x00000001083c7547 */ /* 0x000fea000b800000 */
[C---:B------:R-:W-:Y:S02]  /*2420*/  LEA R32, R30.reuse, R21, 0x2 ;  /* 0x000000151e207211 */ /* 0x040fe400078e10ff */
[C---:B-1----:R-:W-:Y:S02]  /*2430*/  LEA R31, R30.reuse, R28, 0x2 ;  /* 0x0000001c1e1f7211 */ /* 0x042fe400078e10ff */
[----:B------:R-:W-:Y:S01]  /*2440*/  IADD3 R30, PT, PT, R30, 0x8, RZ ;  /* 0x000000081e1e7810 */ /* 0x000fe20007ffe0ff */
[----:B------:R-:W-:Y:S04]  /*2450*/  LDS.128 R4, [R32] ;  /* 0x0000000020047984 */ /* 0x000fe80000000c00 */
[----:B------:R-:W0:Y:S04]  /*2460*/  LDS.128 R8, [R31] ;  /* 0x000000001f087984 */ /* 0x000e280000000c00 */
[----:B------:R-:W-:Y:S01]  /*2470*/  LDS.128 R12, [R32+0x10] ;  /* 0x00001000200c7984 */ /* 0x000fe20000000c00 */
[----:B0-----:R-:W-:-:S03]  /*2480*/  FFMA R4, R4, R8, R19 ;  /* 0x0000000804047223 */ /* 0x001fc60000000013 */
[----:B------:R-:W0:Y:S01]  /*2490*/  LDS.128 R16, [R31+0x10] ;  /* 0x000010001f107984 */ /* 0x000e220000000c00 */
[----:B------:R-:W-:-:S04]  /*24a0*/  FFMA R5, R5, R9, R4 ;  /* 0x0000000905057223 */ /* 0x000fc80000000004 */
[----:B------:R-:W-:-:S04]  /*24b0*/  FFMA R6, R6, R10, R5 ;  /* 0x0000000a06067223 */ /* 0x000fc80000000005 */
[----:B------:R-:W-:-:S04]  /*24c0*/  FFMA R7, R7, R11, R6 ;  /* 0x0000000b07077223 */ /* 0x000fc80000000006 */
[----:B0-----:R-:W-:-:S04]  /*24d0*/  FFMA R12, R12, R16, R7 ;  /* 0x000000100c0c7223 */ /* 0x001fc80000000007 */
[----:B------:R-:W-:-:S04]  /*24e0*/  FFMA R13, R13, R17, R12 ;  /* 0x000000110d0d7223 */ /* 0x000fc8000000000c */
[----:B------:R-:W-:-:S04]  /*24f0*/  FFMA R14, R14, R18, R13 ;  /* 0x000000120e0e7223 */ /* 0x000fc8000000000d */
[----:B------:R-:W-:-:S07]  /*2500*/  FFMA R19, R15, R19, R14 ;  /* 0x000000130f137223 */ /* 0x000fce000000000e */
.L_x_20:
[----:B------:R-:W-:Y:S05]  /*2510*/  BRA.U !UP1, `(.L_x_17) ;  /* 0x0000000109607547 */ /* 0x000fea000b800000 */
[----:B------:R-:W-:Y:S02]  /*2520*/  UISETP.GE.U32.AND UP0, UPT, UR14, 0x3, UPT ;  /* 0x000000030e00788c */ /* 0x000fe4000bf06070 */
[----:B------:R-:W-:-:S07]  /*2530*/  UISETP.NE.AND UP1, UPT, UR25, URZ, UPT ;  /* 0x000000ff1900728c */ /* 0x000fce000bf25270 */
[----:B------:R-:W-:Y:S05]  /*2540*/  BRA.U !UP0, `(.L_x_21) ;  /* 0x0000000108247547 */ /* 0x000fea000b800000 */
[C---:B------:R-:W-:Y:S02]  /*2550*/  LEA R4, R30.reuse, R21, 0x2 ;  /* 0x000000151e047211 */ /* 0x040fe400078e10ff */
[C---:B------:R-:W-:Y:S02]  /*2560*/  LEA R8, R30.reuse, R28, 0x2 ;  /* 0x0000001c1e087211 */ /* 0x040fe400078e10ff */
[----:B------:R-:W-:Y:S02]  /*2570*/  IADD3 R30, PT, PT, R30, 0x4, RZ ;  /* 0x000000041e1e7810 */ /* 0x000fe40007ffe0ff */
[----:B-1----:R-:W-:Y:S04]  /*2580*/  LDS.128 R4, [R4] ;  /* 0x0000000004047984 */ /* 0x002fe80000000c00 */
[----:B------:R-:W0:Y:S02]  /*2590*/  LDS.128 R8, [R8] ;  /* 0x0000000008087984 */ /* 0x000e240000000c00 */
[----:B0-----:R-:W-:-:S04]  /*25a0*/  FFMA R12, R4, R8, R19 ;  /* 0x00000008040c7223 */ /* 0x001fc80000000013 */
[----:B------:R-:W-:-:S04]  /*25b0*/  FFMA R5, R5, R9, R12 ;  /* 0x0000000905057223 */ /* 0x000fc8000000000c */
[----:B------:R-:W-:-:S04]  /*25c0*/  FFMA R6, R6, R10, R5 ;  /* 0x0000000a06067223 */ /* 0x000fc80000000005 */
[----:B------:R-:W-:-:S07]  /*25d0*/  FFMA R19, R7, R11, R6 ;  /* 0x0000000b07137223 */ /* 0x000fce0000000006 */
.L_x_21:
[----:B------:R-:W-:Y:S05]  /*25e0*/  BRA.U !UP1, `(.L_x_17) ;  /* 0x00000001092c7547 */ /* 0x000fea000b800000 */
[C---:B------:R-:W-:Y:S01]  /*25f0*/  LEA R4, R30.reuse, R21, 0x2 ;  /* 0x000000151e047211 */ /* 0x040fe200078e10ff */
[----:B------:R-:W-:Y:S01]  /*2600*/  UISETP.NE.AND UP0, UPT, UR25, 0x1, UPT ;  /* 0x000000011900788c */ /* 0x000fe2000bf05270 */
[----:B------:R-:W-:-:S04]  /*2610*/  LEA R8, R30, R28, 0x2 ;  /* 0x0000001c1e087211 */ /* 0x000fc800078e10ff */
[----:B-1----:R-:W-:Y:S04]  /*2620*/  LDS.128 R4, [R4] ;  /* 0x0000000004047984 */ /* 0x002fe80000000c00 */
[----:B------:R-:W0:Y:S02]  /*2630*/  LDS.128 R8, [R8] ;  /* 0x0000000008087984 */ /* 0x000e240000000c00 */
[----:B0-----:R-:W-:Y:S01]  /*2640*/  FFMA R19, R4, R8, R19 ;  /* 0x0000000804137223 */ /* 0x001fe20000000013 */
[----:B------:R-:W-:Y:S06]  /*2650*/  BRA.U !UP0, `(.L_x_17) ;  /* 0x0000000108107547 */ /* 0x000fec000b800000 */
[----:B------:R-:W-:Y:S01]  /*2660*/  UISETP.NE.AND UP0, UPT, UR25, 0x2, UPT ;  /* 0x000000021900788c */ /* 0x000fe2000bf05270 */
[----:B------:R-:W-:-:S05]  /*2670*/  FFMA R19, R5, R9, R19 ;  /* 0x0000000905137223 */ /* 0x000fca0000000013 */
[----:B------:R-:W-:-:S13]  /*2680*/  PLOP3.LUT P3, PT, PT, PT, UP0, 0x80, 0x8 ;  /* 0x000000000008781c */ /* 0x000fda0003f6f008 */
[----:B------:R-:W-:-:S07]  /*2690*/  @P3 FFMA R19, R6, R10, R19 ;  /* 0x0000000a06133223 */ /* 0x000fce0000000013 */
.L_x_17:
[----:B-1----:R-:W0:Y:S01]  /*26a0*/  LDC R7, c[0x0][0x3b0] ;  /* 0x0000ec00ff077b82 */ /* 0x002e220000000800 */
[----:B------:R-:W-:Y:S01]  /*26b0*/  BSSY.RECONVERGENT B3, `(.L_x_22) ;  /* 0x000000d000037945 */ /* 0x000fe20003800200 */
[----:B0-----:R-:W0:Y:S08]  /*26c0*/  MUFU.RCP R4, R7 ;  /* 0x0000000700047308 */ /* 0x001e300000001000 */
[----:B------:R-:W1:Y:S01]  /*26d0*/  FCHK P3, R19, R7 ;  /* 0x0000000713007302 */ /* 0x000e620000060000 */
[----:B0-----:R-:W-:-:S04]  /*26e0*/  FFMA R5, R4, -R7, 1 ;  /* 0x3f80000004057423 */ /* 0x001fc80000000807 */
[----:B------:R-:W-:-:S04]  /*26f0*/  FFMA R4, R4, R5, R4 ;  /* 0x0000000504047223 */ /* 0x000fc80000000004 */
[----:B------:R-:W-:-:S04]  /*2700*/  FFMA R6, R4, R19, RZ ;  /* 0x0000001304067223 */ /* 0x000fc800000000ff */
[----:B------:R-:W-:-:S04]  /*2710*/  FFMA R5, R6, -R7, R19 ;  /* 0x8000000706057223 */ /* 0x000fc80000000013 */
[----:B------:R-:W-:Y:S01]  /*2720*/  FFMA R5, R4, R5, R6 ;  /* 0x0000000504057223 */ /* 0x000fe20000000006 */
[----:B-1----:R-:W-:Y:S06]  /*2730*/  @!P3 BRA `(.L_x_23) ;  /* 0x000000000010b947 */ /* 0x002fec0003800000 */
[----:B------:R-:W0:Y:S01]  /*2740*/  LDCU UR5, c[0x0][0x3b0] ;  /* 0x00007600ff0577ac */ /* 0x000e220008000800 */
[----:B------:R-:W-:Y:S02]  /*2750*/  MOV R6, 0x2780 ;  /* 0x0000278000067802 */ /* 0x000fe40000000f00 */
[----:B0-----:R-:W-:-:S07]  /*2760*/  MOV R4, UR5 ;  /* 0x0000000500047c02 */ /* 0x001fce0008000f00 */
[----:B------:R-:W-:Y:S05]  /*2770*/  CALL.REL.NOINC `($__internal_0_$__cuda_sm3x_div_rn_noftz_f32_slowpath) ;  /* 0x0000002c00e07944 */ /* 0x000fea0003c00000 */
.L_x_23:
[----:B------:R-:W-:Y:S05]  /*2780*/  BSYNC.RECONVERGENT B3 ;  /* 0x0000000000037941 */ /* 0x000fea0003800200 */
.L_x_22:
[----:B------:R-:W-:-:S05]  /*2790*/  LEA R4, R0, R27, 0x2 ;  /* 0x0000001b00047211 */ /* 0x000fca00078e10ff */
[----:B------:R0:W-:Y:S04]  /*27a0*/  STS [R4], R5 ;  /* 0x0000000504007388 */ /* 0x0001e80000000800 */
[----:B------:R0:W-:Y:S02]  /*27b0*/  STS [R24], R5 ;  /* 0x0000000518007388 */ /* 0x0001e40000000800 */
.L_x_16:
[----:B------:R-:W-:Y:S05]  /*27c0*/  BSYNC.RECONVERGENT B2 ;  /* 0x0000000000027941 */ /* 0x000fea0003800200 */
.L_x_15:
[----:B------:R-:W-:Y:S04]  /*27d0*/  BSSY.RECONVERGENT B0, `(.L_x_24) ;  /* 0x0000012000007945 */ /* 0x000fe80003800200 */
[----:B------:R-:W-:Y:S05]  /*27e0*/  @!P4 BRA `(.L_x_25) ;  /* 0x000000000040c947 */ /* 0x000fea0003800000 */
[----:B0-----:R-:W-:-:S07]  /*27f0*/  HFMA2 R5, -RZ, RZ, 0, 1.1920928955078125e-07 ;  /* 0x00000002ff057431 */ /* 0x001fce00000001ff */
.L_x_28:
[C---:B01----:R-:W-:Y:S01]  /*2800*/  IADD3 R7, PT, PT, R5.reuse, -0x1, RZ ;  /* 0xffffffff05077810 */ /* 0x043fe20007ffe0ff */
[----:B------:R-:W-:Y:S01]  /*2810*/  BSSY.RECONVERGENT B1, `(.L_x_26) ;  /* 0x000000a000017945 */ /* 0x000fe20003800200 */
[-C--:B------:R-:W-:Y:S02]  /*2820*/  LEA.HI R4, R5, R0.reuse, RZ, 0x1f ;  /* 0x0000000005047211 */ /* 0x080fe400078ff8ff */
[----:B------:R-:W-:-:S04]  /*2830*/  LOP3.LUT P3, RZ, R7, R0, RZ, 0xc0, !PT ;  /* 0x0000000007ff7212 */ /* 0x000fc8000786c0ff */
[----:B------:R-:W-:-:S13]  /*2840*/  ISETP.GE.U32.OR P3, PT, R4, UR10, P3 ;  /* 0x0000000a04007c0c */ /* 0x000fda0009f66470 */
[----:B------:R-:W-:Y:S05]  /*2850*/  @P3 BRA `(.L_x_27) ;  /* 0x0000000000143947 */ /* 0x000fea0003800000 */
[----:B------:R-:W-:Y:S01]  /*2860*/  LEA R6, R5, R24, 0x1 ;  /* 0x0000001805067211 */ /* 0x000fe200078e08ff */
[----:B------:R-:W-:Y:S04]  /*2870*/  LDS R4, [R24] ;  /* 0x0000000018047984 */ /* 0x000fe80000000800 */
[----:B------:R-:W0:Y:S02]  /*2880*/  LDS R7, [R6] ;  /* 0x0000000006077984 */ /* 0x000e240000000800 */
[----:B0-----:R-:W-:-:S13]  /*2890*/  FSETP.GE.AND P3, PT, R4, R7, PT ;  /* 0x000000070400720b */ /* 0x001fda0003f66000 */
[----:B------:R0:W-:Y:S02]  /*28a0*/  @!P3 STS [R24], R7 ;  /* 0x000000071800b388 */ /* 0x0001e40000000800 */
.L_x_27:
[----:B------:R-:W-:Y:S05]  /*28b0*/  BSYNC.RECONVERGENT B1 ;  /* 0x0000000000017941 */ /* 0x000fea0003800200 */
.L_x_26:
[----:B------:R-:W-:-:S04]  /*28c0*/  SHF.L.U32 R5, R5, 0x1, RZ ;  /* 0x0000000105057819 */ /* 0x000fc800000006ff */
[----:B------:R-:W-:-:S13]  /*28d0*/  ISETP.GE.AND P3, PT, R5, UR20, PT ;  /* 0x0000001405007c0c */ /* 0x000fda000bf66270 */
[----:B------:R-:W-:Y:S05]  /*28e0*/  @!P3 BRA `(.L_x_28) ;  /* 0xfffffffc00c4b947 */ /* 0x000fea000383ffff */
.L_x_25:
[----:B------:R-:W-:Y:S05]  /*28f0*/  BSYNC.RECONVERGENT B0 ;  /* 0x0000000000007941 */ /* 0x000fea0003800200 */
.L_x_24:
[----:B------:R-:W-:Y:S06]  /*2900*/  BAR.SYNC.DEFER_BLOCKING 0x0 ;  /* 0x0000000000007b1d */ /* 0x000fec0000010000 */
[----:B------:R-:W-:Y:S04]  /*2910*/  BSSY.RECONVERGENT B0, `(.L_x_29) ;  /* 0x0000007000007945 */ /* 0x000fe80003800200 */
[----:B------:R-:W-:Y:S05]  /*2920*/  @!P1 BRA `(.L_x_30) ;  /* 0x0000000000149947 */ /* 0x000fea0003800000 */
[----:B0-----:R-:W-:Y:S04]  /*2930*/  LDS R4, [R2] ;  /* 0x0000000002047984 */ /* 0x001fe80000000800 */
[----:B------:R-:W0:Y:S02]  /*2940*/  LDS R5, [R25] ;  /* 0x0000000019057984 */ /* 0x000e240000000800 */
[----:B0-----:R-:W-:-:S13]  /*2950*/  FSETP.GEU.AND P3, PT, R4, R5, PT ;  /* 0x000000050400720b */ /* 0x001fda0003f6e000 */
[----:B------:R2:W-:Y:S04]  /*2960*/  @!P3 STS [R23], R5 ;  /* 0x000000051700b388 */ /* 0x0005e80000000800 */
[----:B------:R2:W-:Y:S02]  /*2970*/  @P3 STS [R23], R4 ;  /* 0x0000000417003388 */ /* 0x0005e40000000800 */
.L_x_30:
[----:B------:R-:W-:Y:S05]  /*2980*/  BSYNC.RECONVERGENT B0 ;  /* 0x0000000000007941 */ /* 0x000fea0003800200 */
.L_x_29:
[----:B------:R-:W3:Y:S01]  /*2990*/  LDCU UR5, c[0x0][0x3a4] ;  /* 0x00007480ff0577ac */ /* 0x000ee20008000800 */
[----:B0-2---:R-:W-:Y:S01]  /*29a0*/  MOV R5, UR4 ;  /* 0x0000000400057c02 */ /* 0x005fe20008000f00 */
[----:B------:R-:W-:Y:S01]  /*29b0*/  BSSY.RECONVERGENT B0, `(.L_x_31) ;  /* 0x0000014000007945 */ /* 0x000fe20003800200 */
[----:B------:R-:W-:Y:S01]  /*29c0*/  BAR.SYNC.DEFER_BLOCKING 0x0 ;  /* 0x0000000000007b1d */ /* 0x000fe20000010000 */
[----:B------:R-:W-:Y:S02]  /*29d0*/  LOP3.LUT P3, RZ, R3, 0x3fc, R0, 0xc8, !PT ;  /* 0x000003fc03ff7812 */ /* 0x000fe4000786c800 */
[----:B------:R-:W-:-:S03]  /*29e0*/  LEA R4, R5, R0, 0x2 ;  /* 0x0000000005047211 */ /* 0x000fc600078e10ff */
[----:B------:R-:W0:Y:S01]  /*29f0*/  LDCU UR8, c[0x0][0x3a8] ;  /* 0x00007500ff0877ac */ /* 0x000e220008000800 */
[----:B---3--:R-:W-:-:S04]  /*2a00*/  ISETP.GE.U32.AND P5, PT, R22, UR5, PT ;  /* 0x0000000516007c0c */ /* 0x008fc8000bfa6070 */
[----:B0-----:R-:W-:-:S04]  /*2a10*/  ISETP.GE.U32.OR P5, PT, R4, UR8, P5 ;  /* 0x0000000804007c0c */ /* 0x001fc8000afa6470 */
[----:B------:R-:W-:-:S13]  /*2a20*/  PLOP3.LUT P3, PT, P3, P5, PT, 0xf8, 0x8f ;  /* 0x00000000008f781c */ /* 0x000fda0001f6bf70 */
[----:B------:R-:W-:Y:S05]  /*2a30*/  @P3 BRA `(.L_x_32) ;  /* 0x00000000002c3947 */ /* 0x000fea0003800000 */
[----:B------:R-:W-:Y:S01]  /*2a40*/  LEA R6, R0, R27, 0x2 ;  /* 0x0000001b00067211 */ /* 0x000fe200078e10ff */
[----:B------:R-:W-:Y:S04]  /*2a50*/  LDS R5, [R23] ;  /* 0x0000000017057984 */ /* 0x000fe80000000800 */
[----:B------:R-:W0:Y:S02]  /*2a60*/  LDS R4, [R6] ;  /* 0x0000000006047984 */ /* 0x000e240000000800 */
[----:B0-----:R-:W-:-:S04]  /*2a70*/  FADD R4, R4, -R5 ;  /* 0x8000000504047221 */ /* 0x001fc80000000000 */
[----:B------:R-:W-:-:S05]  /*2a80*/  FMUL R4, R4, 1.4426950216293334961 ;  /* 0x3fb8aa3b04047820 */ /* 0x000fca0000400000 */
[----:B------:R-:W-:-:S13]  /*2a90*/  FSETP.GEU.AND P3, PT, R4, -126, PT ;  /* 0xc2fc00000400780b */ /* 0x000fda0003f6e000 */
[----:B------:R-:W-:-:S04]  /*2aa0*/  @!P3 FMUL R4, R4, 0.5 ;  /* 0x3f0000000404b820 */ /* 0x000fc80000400000 */
[----:B------:R-:W0:Y:S02]  /*2ab0*/  MUFU.EX2 R5, R4 ;  /* 0x0000000400057308 */ /* 0x000e240000000800 */
[----:B0-----:R-:W-:-:S05]  /*2ac0*/  @!P3 FMUL R5, R5, R5 ;  /* 0x000000050505b220 */ /* 0x001fca0000400000 */
[----:B------:R0:W-:Y:S04]  /*2ad0*/  STS [R6], R5 ;  /* 0x0000000506007388 */ /* 0x0001e80000000800 */
[----:B------:R0:W-:Y:S02]  /*2ae0*/  STS [R24], R5 ;  /* 0x0000000518007388 */ /* 0x0001e40000000800 */
.L_x_32:
[----:B------:R-:W-:Y:S05]  /*2af0*/  BSYNC.RECONVERGENT B0 ;  /* 0x0000000000007941 */ /* 0x000fea0003800200 */
.L_x_31:
[----:B------:R-:W-:Y:S06]  /*2b00*/  BAR.SYNC.DEFER_BLOCKING 0x0 ;  /* 0x0000000000007b1d */ /* 0x000fec0000010000 */
[----:B------:R-:W-:Y:S04]  /*2b10*/  BSSY.RECONVERGENT B0, `(.L_x_33) ;  /* 0x000000f000007945 */ /* 0x000fe80003800200 */
[----:B------:R-:W-:Y:S05]  /*2b20*/  @!P4 BRA `(.L_x_34) ;  /* 0x000000000034c947 */ /* 0x000fea0003800000 */
[----:B0-----:R-:W-:-:S07]  /*2b30*/  MOV R5, 0x2 ;  /* 0x0000000200057802 */ /* 0x001fce0000000f00 */
.L_x_35:
[C---:B-1----:R-:W-:Y:S02]  /*2b40*/  IADD3 R7, PT, PT, R5.reuse, -0x1, RZ ;  /* 0xffffffff05077810 */ /* 0x042fe40007ffe0ff */
[-C--:B------:R-:W-:Y:S02]  /*2b50*/  LEA.HI R4, R5, R0.reuse, RZ, 0x1f ;  /* 0x0000000005047211 */ /* 0x080fe400078ff8ff */
[----:B------:R-:W-:-:S04]  /*2b60*/  LOP3.LUT P3, RZ, R7, R0, RZ, 0xc0, !PT ;  /* 0x0000000007ff7212 */ /* 0x000fc8000786c0ff */
[----:B------:R-:W-:-:S13]  /*2b70*/  ISETP.GE.U32.OR P3, PT, R4, UR10, P3 ;  /* 0x0000000a04007c0c */ /* 0x000fda0009f66470 */
[C---:B------:R-:W-:Y:S01]  /*2b80*/  @!P3 LEA R4, R5.reuse, R24, 0x1 ;  /* 0x000000180504b211 */ /* 0x040fe200078e08ff */
[----:B------:R-:W-:Y:S01]  /*2b90*/  @!P3 LDS R7, [R24] ;  /* 0x000000001807b984 */ /* 0x000fe20000000800 */
[----:B------:R-:W-:-:S04]  /*2ba0*/  SHF.L.U32 R5, R5, 0x1, RZ ;  /* 0x0000000105057819 */ /* 0x000fc800000006ff */
[----:B------:R-:W0:Y:S02]  /*2bb0*/  @!P3 LDS R4, [R4] ;  /* 0x000000000404b984 */ /* 0x000e240000000800 */
[----:B0-----:R-:W-:-:S05]  /*2bc0*/  @!P3 FADD R7, R4, R7 ;  /* 0x000000070407b221 */ /* 0x001fca0000000000 */
[----:B------:R2:W-:Y:S01]  /*2bd0*/  @!P3 STS [R24], R7 ;  /* 0x000000071800b388 */ /* 0x0005e20000000800 */
[----:B------:R-:W-:-:S13]  /*2be0*/  ISETP.GE.AND P3, PT, R5, UR20, PT ;  /* 0x0000001405007c0c */ /* 0x000fda000bf66270 */
[----:B--2---:R-:W-:Y:S05]  /*2bf0*/  @!P3 BRA `(.L_x_35) ;  /* 0xfffffffc00d0b947 */ /* 0x004fea000383ffff */
.L_x_34:
[----:B------:R-:W-:Y:S05]  /*2c00*/  BSYNC.RECONVERGENT B0 ;  /* 0x0000000000007941 */ /* 0x000fea0003800200 */
.L_x_33:
[----:B------:R-:W-:Y:S06]  /*2c10*/  BAR.SYNC.DEFER_BLOCKING 0x0 ;  /* 0x0000000000007b1d */ /* 0x000fec0000010000 */
[----:B------:R-:W-:Y:S04]  /*2c20*/  BSSY.RECONVERGENT B0, `(.L_x_36) ;  /* 0x000008b000007945 */ /* 0x000fe80003800200 */
[----:B------:R-:W-:Y:S05]  /*2c30*/  @!P2 BRA `(.L_x_37) ;  /* 0x000000080024a947 */ /* 0x000fea0003800000 */
[----:B------:R-:W-:Y:S01]  /*2c40*/  LDS R4, [R2] ;  /* 0x0000000002047984 */ /* 0x000fe20000000800 */
[----:B------:R-:W2:Y:S03]  /*2c50*/  LDCU UR5, c[0x0][0x3ac] ;  /* 0x00007580ff0577ac */ /* 0x000ea60008000800 */
[----:B0-----:R-:W0:Y:S04]  /*2c60*/  LDS R5, [R23] ;  /* 0x0000000017057984 */ /* 0x001e280000000800 */
[----:B-1----:R-:W-:Y:S04]  /*2c70*/  LDS R7, [R20] ;  /* 0x0000000014077984 */ /* 0x002fe80000000800 */
[----:B------:R-:W1:Y:S01]  /*2c80*/  LDS R9, [R25] ;  /* 0x0000000019097984 */ /* 0x000e620000000800 */
[----:B--2---:R-:W-:Y:S01]  /*2c90*/  UISETP.GE.AND UP0, UPT, UR5, 0x1, UPT ;  /* 0x000000010500788c */ /* 0x004fe2000bf06270 */
[----:B0-----:R-:W-:-:S04]  /*2ca0*/  FADD R4, R4, -R5 ;  /* 0x8000000504047221 */ /* 0x001fc80000000000 */
[----:B------:R-:W-:-:S05]  /*2cb0*/  FMUL R5, R4, 1.4426950216293334961 ;  /* 0x3fb8aa3b04057820 */ /* 0x000fca0000400000 */
[----:B------:R-:W-:-:S13]  /*2cc0*/  FSETP.GEU.AND P3, PT, R5, -126, PT ;  /* 0xc2fc00000500780b */ /* 0x000fda0003f6e000 */
[----:B------:R-:W-:-:S04]  /*2cd0*/  @!P3 FMUL R5, R5, 0.5 ;  /* 0x3f0000000505b820 */ /* 0x000fc80000400000 */
[----:B------:R-:W0:Y:S02]  /*2ce0*/  MUFU.EX2 R4, R5 ;  /* 0x0000000500047308 */ /* 0x000e240000000800 */
[----:B0-----:R-:W-:-:S04]  /*2cf0*/  @!P3 FMUL R4, R4, R4 ;  /* 0x000000040404b220 */ /* 0x001fc80000400000 */
[----:B-1----:R-:W-:-:S05]  /*2d00*/  FFMA R7, R4, R7, R9 ;  /* 0x0000000704077223 */ /* 0x002fca0000000009 */
[----:B------:R2:W-:Y:S01]  /*2d10*/  STS [R20], R7 ;  /* 0x0000000714007388 */ /* 0x0005e20000000800 */
[----:B------:R-:W-:Y:S05]  /*2d20*/  BRA.U !UP0, `(.L_x_37) ;  /* 0x0000000508e87547 */ /* 0x000fea000b800000 */
[----:B------:R-:W-:Y:S01]  /*2d30*/  UISETP.GE.U32.AND UP0, UPT, UR22, 0xf, UPT ;  /* 0x0000000f1600788c */ /* 0x000fe2000bf06070 */
[----:B------:R-:W-:-:S08]  /*2d40*/  HFMA2 R6, -RZ, RZ, 0, 0 ;  /* 0x00000000ff067431 */ /* 0x000fd000000001ff */
[----:B------:R-:W-:Y:S05]  /*2d50*/  BRA.U !UP0, `(.L_x_38) ;  /* 0x0000000108d87547 */ /* 0x000fea000b800000 */
[----:B------:R-:W-:-:S07]  /*2d60*/  MOV R6, RZ ;  /* 0x000000ff00067202 */ /* 0x000fce0000000f00 */
.L_x_39:
[C---:B---3--:R-:W-:Y:S02]  /*2d70*/  LEA R5, R6.reuse, R29, 0x2 ;  /* 0x0000001d06057211 */ /* 0x048fe400078e10ff */
[----:B------:R-:W-:-:S03]  /*2d80*/  IADD3 R6, PT, PT, R6, 0x10, RZ ;  /* 0x0000001006067810 */ /* 0x000fc60007ffe0ff */
[----:B--2---:R-:W0:Y:S01]  /*2d90*/  LDS R7, [R5] ;  /* 0x0000000005077984 */ /* 0x004e220000000800 */
[----:B------:R-:W-:-:S03]  /*2da0*/  ISETP.NE.AND P3, PT, R6, UR26, PT ;  /* 0x0000001a06007c0c */ /* 0x000fc6000bf65270 */
[----:B------:R-:W1:Y:S04]  /*2db0*/  LDS R9, [R5+0x4] ;  /* 0x0000040005097984 */ /* 0x000e680000000800 */
[----:B------:R-:W2:Y:S04]  /*2dc0*/  LDS R19, [R5+0x8] ;  /* 0x0000080005137984 */ /* 0x000ea80000000800 */
[----:B------:R-:W3:Y:S04]  /*2dd0*/  LDS R31, [R5+0xc] ;  /* 0x00000c00051f7984 */ /* 0x000ee80000000800 */
[----:B------:R-:W4:Y:S04]  /*2de0*/  LDS R17, [R5+0x10] ;  /* 0x0000100005117984 */ /* 0x000f280000000800 */
[----:B------:R-:W5:Y:S04]  /*2df0*/  LDS R15, [R5+0x14] ;  /* 0x00001400050f7984 */ /* 0x000f680000000800 */
[----:B------:R-:W-:Y:S04]  /*2e00*/  LDS R13, [R5+0x20] ;  /* 0x00002000050d7984 */ /* 0x000fe80000000800 */
[----:B------:R-:W-:Y:S04]  /*2e10*/  LDS R11, [R5+0x24] ;  /* 0x00002400050b7984 */ /* 0x000fe80000000800 */
[----:B------:R-:W-:Y:S04]  /*2e20*/  LDS R35, [R5+0x2c] ;  /* 0x00002c0005237984 */ /* 0x000fe80000000800 */
[----:B------:R-:W-:Y:S01]  /*2e30*/  LDS R33, [R5+0x34] ;  /* 0x0000340005217984 */ /* 0x000fe20000000800 */
[----:B0-----:R-:W-:-:S03]  /*2e40*/  FMUL R8, R4, R7 ;  /* 0x0000000704087220 */ /* 0x001fc60000400000 */
[----:B------:R-:W0:Y:S01]  /*2e50*/  LDS R7, [R5+0x18] ;  /* 0x0000180005077984 */ /* 0x000e220000000800 */
[----:B-1----:R-:W-:-:S03]  /*2e60*/  FMUL R10, R4, R9 ;  /* 0x00000009040a7220 */ /* 0x002fc60000400000 */
[----:B------:R-:W1:Y:S01]  /*2e70*/  LDS R9, [R5+0x1c] ;  /* 0x00001c0005097984 */ /* 0x000e620000000800 */
[----:B--2---:R-:W-:-:S03]  /*2e80*/  FMUL R12, R4, R19 ;  /* 0x00000013040c7220 */ /* 0x004fc60000400000 */
[----:B------:R-:W2:Y:S01]  /*2e90*/  LDS R19, [R5+0x3c] ;  /* 0x00003c0005137984 */ /* 0x000ea20000000800 */
[----:B---3--:R-:W-:-:S03]  /*2ea0*/  FMUL R14, R4, R31 ;  /* 0x0000001f040e7220 */ /* 0x008fc60000400000 */
[----:B------:R-:W3:Y:S01]  /*2eb0*/  LDS R31, [R5+0x38] ;  /* 0x00003800051f7984 */ /* 0x000ee20000000800 */
[----:B----4-:R-:W-:-:S03]  /*2ec0*/  FMUL R16, R4, R17 ;  /* 0x0000001104107220 */ /* 0x010fc60000400000 */
[----:B------:R-:W4:Y:S01]  /*2ed0*/  LDS R17, [R5+0x30] ;  /* 0x0000300005117984 */ /* 0x000f220000000800 */
[----:B-----5:R-:W-:-:S03]  /*2ee0*/  FMUL R18, R4, R15 ;  /* 0x0000000f04127220 */ /* 0x020fc60000400000 */
[----:B------:R-:W5:Y:S04]  /*2ef0*/  LDS R15, [R5+0x28] ;  /* 0x00002800050f7984 */ /* 0x000f680000000800 */
[----:B------:R0:W-:Y:S04]  /*2f00*/  STS [R5], R8 ;  /* 0x0000000805007388 */ /* 0x0001e80000000800 */
[----:B------:R-:W-:Y:S04]  /*2f10*/  STS [R5+0x4], R10 ;  /* 0x0000040a05007388 */ /* 0x000fe80000000800 */
[----:B------:R1:W-:Y:S04]  /*2f20*/  STS [R5+0x8], R12 ;  /* 0x0000080c05007388 */ /* 0x0003e80000000800 */
[----:B------:R2:W-:Y:S01]  /*2f30*/  STS [R5+0xc], R14 ;  /* 0x00000c0e05007388 */ /* 0x0005e20000000800 */
[----:B0-----:R-:W-:-:S03]  /*2f40*/  FMUL R8, R4, R7 ;  /* 0x0000000704087220 */ /* 0x001fc60000400000 */
[----:B------:R-:W-:Y:S01]  /*2f50*/  STS [R5+0x10], R16 ;  /* 0x0000101005007388 */ /* 0x000fe20000000800 */
[C---:B-1----:R-:W-:Y:S01]  /*2f60*/  FMUL R12, R4.reuse, R13 ;  /* 0x0000000d040c7220 */ /* 0x042fe20000400000 */
[C---:B------:R-:W-:Y:S02]  /*2f70*/  FMUL R10, R4.reuse, R9 ;  /* 0x00000009040a7220 */ /* 0x040fe40000400000 */
[----:B------:R0:W-:Y:S01]  /*2f80*/  STS [R5+0x14], R18 ;  /* 0x0000141205007388 */ /* 0x0001e20000000800 */
[C---:B--2---:R-:W-:Y:S01]  /*2f90*/  FMUL R14, R4.reuse, R11 ;  /* 0x0000000b040e7220 */ /* 0x044fe20000400000 */
[C---:B------:R-:W-:Y:S02]  /*2fa0*/  FMUL R34, R4.reuse, R19 ;  /* 0x0000001304227220 */ /* 0x040fe40000400000 */
[----:B------:R1:W-:Y:S01]  /*2fb0*/  STS [R5+0x18], R8 ;  /* 0x0000180805007388 */ /* 0x0003e20000000800 */
[----:B---3--:R-:W-:-:S03]  /*2fc0*/  FMUL R32, R4, R31 ;  /* 0x0000001f04207220 */ /* 0x008fc60000400000 */
[----:B------:R3:W-:Y:S01]  /*2fd0*/  STS [R5+0x1c], R10 ;  /* 0x00001c0a05007388 */ /* 0x0007e20000000800 */
[C---:B0-----:R-:W-:Y:S01]  /*2fe0*/  FMUL R18, R4.reuse, R35 ;  /* 0x0000002304127220 */ /* 0x041fe20000400000 */
[C---:B----4-:R-:W-:Y:S02]  /*2ff0*/  FMUL R30, R4.reuse, R17 ;  /* 0x00000011041e7220 */ /* 0x050fe40000400000 */
[----:B------:R3:W-:Y:S01]  /*3000*/  STS [R5+0x20], R12 ;  /* 0x0000200c05007388 */ /* 0x0007e20000000800 */
[C---:B-1----:R-:W-:Y:S01]  /*3010*/  FMUL R8, R4.reuse, R33 ;  /* 0x0000002104087220 */ /* 0x042fe20000400000 */
[----:B-----5:R-:W-:Y:S02]  /*3020*/  FMUL R16, R4, R15 ;  /* 0x0000000f04107220 */ /* 0x020fe40000400000 */
[----:B------:R3:W-:Y:S04]  /*3030*/  STS [R5+0x24], R14 ;  /* 0x0000240e05007388 */ /* 0x0007e80000000800 */
[----:B------:R3:W-:Y:S04]  /*3040*/  STS [R5+0x28], R16 ;  /* 0x0000281005007388 */ /* 0x0007e80000000800 */
[----:B------:R3:W-:Y:S04]  /*3050*/  STS [R5+0x2c], R18 ;  /* 0x00002c1205007388 */ /* 0x0007e80000000800 */
[----:B------:R3:W-:Y:S04]  /*3060*/  STS [R5+0x30], R30 ;  /* 0x0000301e05007388 */ /* 0x0007e80000000800 */
[----:B------:R3:W-:Y:S04]  /*3070*/  STS [R5+0x34], R8 ;  /* 0x0000340805007388 */ /* 0x0007e80000000800 */
[----:B------:R3:W-:Y:S04]  /*3080*/  STS [R5+0x38], R32 ;  /* 0x0000382005007388 */ /* 0x0007e80000000800 */
[----:B------:R3:W-:Y:S01]  /*3090*/  STS [R5+0x3c], R34 ;  /* 0x00003c2205007388 */ /* 0x0007e20000000800 */
[----:B------:R-:W-:Y:S05]  /*30a0*/  @P3 BRA `(.L_x_39) ;  /* 0xfffffffc00303947 */ /* 0x000fea000383ffff */
[----:B------:R-:W-:-:S07]  /*30b0*/  MOV R6, UR26 ;  /* 0x0000001a00067c02 */ /* 0x000fce0008000f00 */
.L_x_38:
[----:B------:R-:W-:-:S09]  /*30c0*/  UISETP.NE.AND UP0, UPT, UR23, URZ, UPT ;  /* 0x000000ff1700728c */ /* 0x000fd2000bf05270 */
[----:B------:R-:W-:Y:S05]  /*30d0*/  BRA.U !UP0, `(.L_x_37) ;  /* 0x0000000108fc7547 */ /* 0x000fea000b800000 */
[----:B------:R-:W-:Y:S02]  /*30e0*/  UIADD3 UR5, UPT, UPT, UR23, -0x1, URZ ;  /* 0xffffffff17057890 */ /* 0x000fe4000fffe0ff */
[----:B------:R-:W-:Y:S02]  /*30f0*/  UISETP.NE.AND UP1, UPT, UR24, URZ, UPT ;  /* 0x000000ff1800728c */ /* 0x000fe4000bf25270 */
[----:B------:R-:W-:-:S09]  /*3100*/  UISETP.GE.U32.AND UP0, UPT, UR5, 0x7, UPT ;  /* 0x000000070500788c */ /* 0x000fd2000bf06070 */
[----:B------:R-:W-:Y:S05]  /*3110*/  BRA.U !UP0, `(.L_x_40) ;  /* 0x0000000108687547 */ /* 0x000fea000b800000 */
[C---:B---3--:R-:W-:Y:S02]  /*3120*/  LEA R5, R6.reuse, R29, 0x2 ;  /* 0x0000001d06057211 */ /* 0x048fe400078e10ff */
[----:B------:R-:W-:-:S03]  /*3130*/  IADD3 R6, PT, PT, R6, 0x8, RZ ;  /* 0x0000000806067810 */ /* 0x000fc60007ffe0ff */
[----:B------:R-:W0:Y:S04]  /*3140*/  LDS R11, [R5] ;  /* 0x00000000050b7984 */ /* 0x000e280000000800 */
[----:B------:R-:W1:Y:S04]  /*3150*/  LDS R15, [R5+0x4] ;  /* 0x00000400050f7984 */ /* 0x000e680000000800 */
[----:B------:R-:W3:Y:S04]  /*3160*/  LDS R17, [R5+0x8] ;  /* 0x0000080005117984 */ /* 0x000ee80000000800 */
[----:B------:R-:W4:Y:S04]  /*3170*/  LDS R19, [R5+0xc] ;  /* 0x00000c0005137984 */ /* 0x000f280000000800 */
[----:B------:R-:W5:Y:S04]  /*3180*/  LDS R13, [R5+0x10] ;  /* 0x00001000050d7984 */ /* 0x000f680000000800 */
[----:B------:R-:W5:Y:S04]  /*3190*/  LDS R31, [R5+0x14] ;  /* 0x00001400051f7984 */ /* 0x000f680000000800 */
[----:B------:R-:W5:Y:S04]  /*31a0*/  LDS R9, [R5+0x18] ;  /* 0x0000180005097984 */ /* 0x000f680000000800 */
[----:B--2---:R-:W2:Y:S01]  /*31b0*/  LDS R7, [R5+0x1c] ;  /* 0x00001c0005077984 */ /* 0x004ea20000000800 */
[C---:B0-----:R-:W-:Y:S01]  /*31c0*/  FMUL R8, R4.reuse, R11 ;  /* 0x0000000b04087220 */ /* 0x041fe20000400000 */
[----:B-1----:R-:W-:-:S04]  /*31d0*/  FMUL R10, R4, R15 ;  /* 0x0000000f040a7220 */ /* 0x002fc80000400000 */
[----:B------:R0:W-:Y:S01]  /*31e0*/  STS [R5], R8 ;  /* 0x0000000805007388 */ /* 0x0001e20000000800 */
[----:B---3--:R-:W-:-:S03]  /*31f0*/  FMUL R12, R4, R17 ;  /* 0x00000011040c7220 */ /* 0x008fc60000400000 */
[----:B------:R0:W-:Y:S01]  /*3200*/  STS [R5+0x4], R10 ;  /* 0x0000040a05007388 */ /* 0x0001e20000000800 */
[----:B----4-:R-:W-:-:S03]  /*3210*/  FMUL R14, R4, R19 ;  /* 0x00000013040e7220 */ /* 0x010fc60000400000 */
[----:B------:R0:W-:Y:S01]  /*3220*/  STS [R5+0x8], R12 ;  /* 0x0000080c05007388 */ /* 0x0001e20000000800 */
[----:B-----5:R-:W-:-:S03]  /*3230*/  FMUL R16, R4, R13 ;  /* 0x0000000d04107220 */ /* 0x020fc60000400000 */
[----:B------:R0:W-:Y:S01]  /*3240*/  STS [R5+0xc], R14 ;  /* 0x00000c0e05007388 */ /* 0x0001e20000000800 */
[----:B------:R-:W-:-:S03]  /*3250*/  FMUL R18, R4, R31 ;  /* 0x0000001f04127220 */ /* 0x000fc60000400000 */
[----:B------:R0:W-:Y:S01]  /*3260*/  STS [R5+0x10], R16 ;  /* 0x0000101005007388 */ /* 0x0001e20000000800 */
[----:B------:R-:W-:-:S03]  /*3270*/  FMUL R30, R4, R9 ;  /* 0x00000009041e7220 */ /* 0x000fc60000400000 */
[----:B------:R0:W-:Y:S01]  /*3280*/  STS [R5+0x14], R18 ;  /* 0x0000141205007388 */ /* 0x0001e20000000800 */
[----:B--2---:R-:W-:-:S03]  /*3290*/  FMUL R32, R4, R7 ;  /* 0x0000000704207220 */ /* 0x004fc60000400000 */
[----:B------:R0:W-:Y:S04]  /*32a0*/  STS [R5+0x18], R30 ;  /* 0x0000181e05007388 */ /* 0x0001e80000000800 */
[----:B------:R0:W-:Y:S02]  /*32b0*/  STS [R5+0x1c], R32 ;  /* 0x00001c2005007388 */ /* 0x0001e40000000800 */
.L_x_40:
[----:B------:R-:W-:Y:S05]  /*32c0*/  BRA.U !UP1, `(.L_x_37) ;  /* 0x0000000109807547 */ /* 0x000fea000b800000 */
[----:B------:R-:W-:Y:S02]  /*32d0*/  UISETP.GE.U32.AND UP0, UPT, UR14, 0x3, UPT ;  /* 0x000000030e00788c */ /* 0x000fe4000bf06070 */
[----:B------:R-:W-:-:S07]  /*32e0*/  UISETP.NE.AND UP1, UPT, UR25, URZ, UPT ;  /* 0x000000ff1900728c */ /* 0x000fce000bf25270 */
[----:B------:R-:W-:Y:S05]  /*32f0*/  BRA.U !UP0, `(.L_x_41) ;  /* 0x0000000108387547 */ /* 0x000fea000b800000 */
[C---:B0--3--:R-:W-:Y:S02]  /*3300*/  LEA R10, R6.reuse, R29, 0x2 ;  /* 0x0000001d060a7211 */ /* 0x049fe400078e10ff */
[----:B------:R-:W-:-:S03]  /*3310*/  IADD3 R6, PT, PT, R6, 0x4, RZ ;  /* 0x0000000406067810 */ /* 0x000fc60007ffe0ff */
[----:B------:R-:W0:Y:S04]  /*3320*/  LDS R9, [R10+0x8] ;  /* 0x000008000a097984 */ /* 0x000e280000000800 */
[----:B------:R-:W1:Y:S04]  /*3330*/  LDS R5, [R10] ;  /* 0x000000000a057984 */ /* 0x000e680000000800 */
[----:B--2---:R-:W2:Y:S04]  /*3340*/  LDS R7, [R10+0x4] ;  /* 0x000004000a077984 */ /* 0x004ea80000000800 */
[----:B------:R-:W3:Y:S01]  /*3350*/  LDS R11, [R10+0xc] ;  /* 0x00000c000a0b7984 */ /* 0x000ee20000000800 */
[C---:B0-----:R-:W-:Y:S01]  /*3360*/  FMUL R8, R4.reuse, R9 ;  /* 0x0000000904087220 */ /* 0x041fe20000400000 */
[----:B-1----:R-:W-:-:S04]  /*3370*/  FMUL R5, R4, R5 ;  /* 0x0000000504057220 */ /* 0x002fc80000400000 */
[----:B------:R1:W-:Y:S01]  /*3380*/  STS [R10+0x8], R8 ;  /* 0x000008080a007388 */ /* 0x0003e20000000800 */
[----:B--2---:R-:W-:-:S03]  /*3390*/  FMUL R7, R4, R7 ;  /* 0x0000000704077220 */ /* 0x004fc60000400000 */
[----:B------:R1:W-:Y:S01]  /*33a0*/  STS [R10], R5 ;  /* 0x000000050a007388 */ /* 0x0003e20000000800 */
[----:B---3--:R-:W-:-:S03]  /*33b0*/  FMUL R9, R4, R11 ;  /* 0x0000000b04097220 */ /* 0x008fc60000400000 */
[----:B------:R1:W-:Y:S04]  /*33c0*/  STS [R10+0x4], R7 ;  /* 0x000004070a007388 */ /* 0x0003e80000000800 */
[----:B------:R1:W-:Y:S02]  /*33d0*/  STS [R10+0xc], R9 ;  /* 0x00000c090a007388 */ /* 0x0003e40000000800 */
.L_x_41:
[----:B------:R-:W-:Y:S05]  /*33e0*/  BRA.U !UP1, `(.L_x_37) ;  /* 0x0000000109387547 */ /* 0x000fea000b800000 */
[----:B------:R-:W-:Y:S01]  /*33f0*/  LEA R6, R6, R29, 0x2 ;  /* 0x0000001d06067211 */ /* 0x000fe200078e10ff */
[----:B------:R-:W-:-:S04]  /*3400*/  UISETP.NE.AND UP0, UPT, UR25, 0x1, UPT ;  /* 0x000000011900788c */ /* 0x000fc8000bf05270 */
[----:B01-3--:R-:W0:Y:S02]  /*3410*/  LDS R5, [R6] ;  /* 0x0000000006057984 */ /* 0x00be240000000800 */
[----:B0-----:R-:W-:-:S05]  /*3420*/  FMUL R5, R4, R5 ;  /* 0x0000000504057220 */ /* 0x001fca0000400000 */
[----:B------:R4:W-:Y:S01]  /*3430*/  STS [R6], R5 ;  /* 0x0000000506007388 */ /* 0x0009e20000000800 */
[----:B------:R-:W-:Y:S05]  /*3440*/  BRA.U !UP0, `(.L_x_37) ;  /* 0x0000000108207547 */ /* 0x000fea000b800000 */
[----:B------:R-:W-:Y:S01]  /*3450*/  UISETP.NE.AND UP0, UPT, UR25, 0x2, UPT ;  /* 0x000000021900788c */ /* 0x000fe2000bf05270 */
[----:B----4-:R-:W0:Y:S05]  /*3460*/  LDS R5, [R6+0x4] ;  /* 0x0000040006057984 */ /* 0x010e2a0000000800 */
[----:B------:R-:W-:-:S13]  /*3470*/  PLOP3.LUT P3, PT, PT, PT, UP0, 0x80, 0x8 ;  /* 0x000000000008781c */ /* 0x000fda0003f6f008 */
[----:B--2---:R-:W1:Y:S01]  /*3480*/  @P3 LDS R7, [R6+0x8] ;  /* 0x0000080006073984 */ /* 0x004e620000000800 */
[----:B0-----:R-:W-:-:S05]  /*3490*/  FMUL R5, R4, R5 ;  /* 0x0000000504057220 */ /* 0x001fca0000400000 */
[----:B------:R0:W-:Y:S01]  /*34a0*/  STS [R6+0x4], R5 ;  /* 0x0000040506007388 */ /* 0x0001e20000000800 */
[----:B-1----:R-:W-:-:S05]  /*34b0*/  @P3 FMUL R4, R4, R7 ;  /* 0x0000000704043220 */ /* 0x002fca0000400000 */
[----:B------:R0:W-:Y:S02]  /*34c0*/  @P3 STS [R6+0x8], R4 ;  /* 0x0000080406003388 */ /* 0x0001e40000000800 */
.L_x_37:
[----:B------:R-:W-:Y:S05]  /*34d0*/  BSYNC.RECONVERGENT B0 ;  /* 0x0000000000007941 */ /* 0x000fea0003800200 */
.L_x_36:
[----:B------:R-:W-:Y:S06]  /*34e0*/  BAR.SYNC.DEFER_BLOCKING 0x0 ;  /* 0x0000000000007b1d */ /* 0x000fec0000010000 */
[----:B------:R-:W-:Y:S04]  /*34f0*/  BSSY.RECONVERGENT B0, `(.L_x_42) ;  /* 0x00000d0000007945 */ /* 0x000fe80003800200 */
[----:B------:R-:W-:Y:S05]  /*3500*/  @!P2 BRA `(.L_x_43) ;  /* 0x0000000c0038a947 */ /* 0x000fea0003800000 */
[----:B------:R-:W5:Y:S02]  /*3510*/  LDCU UR11, c[0x0][0x3ac] ;  /* 0x00007580ff0b77ac */ /* 0x000f640008000800 */
[----:B-----5:R-:W-:-:S09]  /*3520*/  UISETP.GE.AND UP0, UPT, UR11, 0x1, UPT ;  /* 0x000000010b00788c */ /* 0x020fd2000bf06270 */
[----:B------:R-:W-:Y:S05]  /*3530*/  BRA.U !UP0, `(.L_x_44) ;  /* 0x0000000d08247547 */ /* 0x000fea000b800000 */
[----:B------:R-:W-:Y:S01]  /*3540*/  UISETP.GE.U32.AND UP0, UPT, UR22, 0x7, UPT ;  /* 0x000000071600788c */ /* 0x000fe2000bf06070 */
[----:B------:R-:W-:-:S08]  /*3550*/  UMOV UR5, URZ ;  /* 0x000000ff00057c82 */ /* 0x000fd00008000000 */
[----:B------:R-:W-:Y:S05]  /*3560*/  BRA.U !UP0, `(.L_x_45) ;  /* 0x0000000508707547 */ /* 0x000fea000b800000 */
[----:B01234-:R0:W1:Y:S01]  /*3570*/  LDS.128 R4, [R27] ;  /* 0x000000001b047984 */ /* 0x01f0620000000c00 */
[----:B------:R-:W-:Y:S01]  /*3580*/  MOV R8, 0x400 ;  /* 0x0000040000087802 */ /* 0x000fe20000000f00 */
[----:B------:R-:W-:Y:S01]  /*3590*/  HFMA2 R9, -RZ, RZ, 0, 0 ;  /* 0x00000000ff097431 */ /* 0x000fe200000001ff */
[----:B------:R-:W2:Y:S02]  /*35a0*/  S2R R11, SR_CgaCtaId ;  /* 0x00000000000b7919 */ /* 0x000ea40000008800 */
[----:B------:R-:W-:-:S04]  /*35b0*/  IADD3 R8, PT, PT, R8, 0x1820, RZ ;  /* 0x0000182008087810 */ /* 0x000fc80007ffe0ff */
[----:B0-2---:R-:W-:-:S07]  /*35c0*/  LEA R8, R11, R8, 0x18 ;  /* 0x000000080b087211 */ /* 0x005fce00078ec0ff */
.L_x_46:
[C---:B0-----:R-:W-:Y:S02]  /*35d0*/  LEA R10, R9.reuse, R29, 0x2 ;  /* 0x0000001d090a7211 */ /* 0x041fe400078e10ff */
[C---:B------:R-:W-:Y:S02]  /*35e0*/  LEA R11, R9.reuse, R8, 0x2 ;  /* 0x00000008090b7211 */ /* 0x040fe400078e10ff */
[----:B------:R-:W-:Y:S01]  /*35f0*/  IADD3 R9, PT, PT, R9, 0x8, RZ ;  /* 0x0000000809097810 */ /* 0x000fe20007ffe0ff */
[----:B------:R-:W-:Y:S03]  /*3600*/  LDS R13, [R10] ;  /* 0x000000000a0d7984 */ /* 0x000fe60000000800 */
[----:B------:R-:W-:Y:S01]  /*3610*/  ISETP.NE.AND P3, PT, R9, UR12, PT ;  /* 0x0000000c09007c0c */ /* 0x000fe2000bf65270 */
[----:B------:R-:W1:Y:S04]  /*3620*/  LDS R12, [R11] ;  /* 0x000000000b0c7984 */ /* 0x000e680000000800 */
[----:B------:R-:W0:Y:S04]  /*3630*/  LDS R15, [R11+0x200] ;  /* 0x000200000b0f7984 */ /* 0x000e280000000800 */
[----:B------:R-:W2:Y:S04]  /*3640*/  LDS R14, [R11+0x400] ;  /* 0x000400000b0e7984 */ /* 0x000ea80000000800 */
[----:B------:R-:W3:Y:S04]  /*3650*/  LDS R17, [R11+0x600] ;  /* 0x000600000b117984 */ /* 0x000ee80000000800 */
[----:B------:R-:W-:Y:S01]  /*3660*/  LDS R31, [R10+0x4] ;  /* 0x000004000a1f7984 */ /* 0x000fe20000000800 */
[----:B-1----:R-:W-:-:S04]  /*3670*/  FFMA R12, R4, R12, R13 ;  /* 0x0000000c040c7223 */ /* 0x002fc8000000000d */
[----:B0-----:R-:W-:-:S04]  /*3680*/  FFMA R15, R15, R5, R12 ;  /* 0x000000050f0f7223 */ /* 0x001fc8000000000c */
[----:B--2---:R-:W-:-:S04]  /*3690*/  FFMA R14, R14, R6, R15 ;  /* 0x000000060e0e7223 */ /* 0x004fc8000000000f */
[----:B---3--:R-:W-:-:S05]  /*36a0*/  FFMA R17, R17, R7, R14 ;  /* 0x0000000711117223 */ /* 0x008fca000000000e */
[----:B------:R-:W-:Y:S04]  /*36b0*/  STS [R10], R17 ;  /* 0x000000110a007388 */ /* 0x000fe80000000800 */
[----:B------:R-:W0:Y:S04]  /*36c0*/  LDS R13, [R11+0x4] ;  /* 0x000004000b0d7984 */ /* 0x000e280000000800 */
[----:B------:R-:W1:Y:S04]  /*36d0*/  LDS R15, [R11+0x204] ;  /* 0x000204000b0f7984 */ /* 0x000e680000000800 */
[----:B------:R-:W2:Y:S04]  /*36e0*/  LDS R14, [R11+0x404] ;  /* 0x000404000b0e7984 */ /* 0x000ea80000000800 */
[----:B------:R-:W3:Y:S01]  /*36f0*/  LDS R19, [R11+0x604] ;  /* 0x000604000b137984 */ /* 0x000ee20000000800 */
[----:B0-----:R-:W-:-:S03]  /*3700*/  FFMA R12, R4, R13, R31 ;  /* 0x0000000d040c7223 */ /* 0x001fc6000000001f */
[----:B------:R-:W-:Y:S01]  /*3710*/  LDS R31, [R10+0x8] ;  /* 0x000008000a1f7984 */ /* 0x000fe20000000800 */
[----:B-1----:R-:W-:-:S04]  /*3720*/  FFMA R15, R15, R5, R12 ;  /* 0x000000050f0f7223 */ /* 0x002fc8000000000c */
[----:B--2---:R-:W-:-:S04]  /*3730*/  FFMA R14, R14, R6, R15 ;  /* 0x000000060e0e7223 */ /* 0x004fc8000000000f */
[----:B---3--:R-:W-:-:S05]  /*3740*/  FFMA R19, R19, R7, R14 ;  /* 0x0000000713137223 */ /* 0x008fca000000000e */
[----:B------:R-:W-:Y:S04]  /*3750*/  STS [R10+0x4], R19 ;  /* 0x000004130a007388 */ /* 0x000fe80000000800 */
        /* <DEDUP_REMOVED lines=16> */
[----:B-1----:R-:W-:-:S03]  /*3860*/  FFMA R15, R15, R5, R12 ;  /* 0x000000050f0f7223 */ /* 0x002fc6000000000c */
[----:B------:R-:W-:Y:S01]  /*3870*/  LDS R31, [R10+0x14] ;  /* 0x000014000a1f7984 */ /* 0x000fe20000000800 */
[----:B--2---:R-:W-:-:S04]  /*3880*/  FFMA R14, R14, R6, R15 ;  /* 0x000000060e0e7223 */ /* 0x004fc8000000000f */
[----:B---3--:R-:W-:-:S05]  /*3890*/  FFMA R19, R19, R7, R14 ;  /* 0x0000000713137223 */ /* 0x008fca000000000e */
[----:B------:R-:W-:Y:S04]  /*38a0*/  STS [R10+0xc], R19 ;  /* 0x00000c130a007388 */ /* 0x000fe80000000800 */
[----:B------:R-:W0:Y:S04]  /*38b0*/  LDS R12, [R11+0x10] ;  /* 0x000010000b0c7984 */ /* 0x000e280000000800 */
[----:B------:R-:W1:Y:S04]  /*38c0*/  LDS R15, [R11+0x210] ;  /* 0x000210000b0f7984 */ /* 0x000e680000000800 */
[----:B------:R-:W2:Y:S04]  /*38d0*/  LDS R14, [R11+0x410] ;  /* 0x000410000b0e7984 */ /* 0x000ea80000000800 */
[----:B------:R-:W3:Y:S01]  /*38e0*/  LDS R17, [R11+0x610] ;  /* 0x000610000b117984 */ /* 0x000ee20000000800 */
[----:B0-----:R-:W-:-:S04]  /*38f0*/  FFMA R12, R4, R12, R13 ;  /* 0x0000000c040c7223 */ /* 0x001fc8000000000d */
        /* <DEDUP_REMOVED lines=32> */
[----:B------:R0:W-:Y:S01]  /*3b00*/  STS [R10+0x1c], R19 ;  /* 0x00001c130a007388 */ /* 0x0001e20000000800 */
[----:B------:R-:W-:Y:S05]  /*3b10*/  @P3 BRA `(.L_x_46) ;  /* 0xfffffff800ac3947 */ /* 0x000fea000383ffff */
[----:B------:R-:W-:-:S05]  /*3b20*/  UMOV UR5, UR12 ;  /* 0x0000000c00057c82 */ /* 0x000fca0008000000 */
.L_x_45:
[----:B------:R-:W-:-:S09]  /*3b30*/  UISETP.NE.AND UP0, UPT, UR24, URZ, UPT ;  /* 0x000000ff1800728c */ /* 0x000fd2000bf05270 */
[----:B------:R-:W-:Y:S05]  /*3b40*/  BRA.U !UP0, `(.L_x_44) ;  /* 0x0000000508a07547 */ /* 0x000fea000b800000 */
[----:B------:R-:W-:Y:S02]  /*3b50*/  UISETP.GE.U32.AND UP0, UPT, UR14, 0x3, UPT ;  /* 0x000000030e00788c */ /* 0x000fe4000bf06070 */
[----:B------:R-:W-:-:S07]  /*3b60*/  UISETP.NE.AND UP1, UPT, UR25, URZ, UPT ;  /* 0x000000ff1900728c */ /* 0x000fce000bf25270 */
[----:B------:R-:W-:Y:S05]  /*3b70*/  BRA.U !UP0, `(.L_x_47) ;  /* 0x0000000108c47547 */ /* 0x000fea000b800000 */
[----:B------:R-:W5:Y:S01]  /*3b80*/  S2UR UR9, SR_CgaCtaId ;  /* 0x00000000000979c3 */ /* 0x000f620000008800 */
[----:B------:R-:W-:Y:S01]  /*3b90*/  UMOV UR8, 0x400 ;  /* 0x0000040000087882 */ /* 0x000fe20000000000 */
[----:B01-3--:R-:W-:Y:S01]  /*3ba0*/  MOV R8, UR5 ;  /* 0x0000000500087c02 */ /* 0x00bfe20008000f00 */
[----:B------:R-:W-:Y:S01]  /*3bb0*/  UIADD3 UR8, UPT, UPT, UR8, 0x1820, URZ ;  /* 0x0000182008087890 */ /* 0x000fe2000fffe0ff */
[----:B--2-4-:R-:W-:Y:S02]  /*3bc0*/  LDS.128 R4, [R27] ;  /* 0x000000001b047984 */ /* 0x014fe40000000c00 */
[----:B------:R-:W-:-:S05]  /*3bd0*/  LEA R8, R8, R29, 0x2 ;  /* 0x0000001d08087211 */ /* 0x000fca00078e10ff */
[----:B------:R-:W-:Y:S04]  /*3be0*/  LDS R9, [R8] ;  /* 0x0000000008097984 */ /* 0x000fe80000000800 */
[----:B------:R-:W-:Y:S01]  /*3bf0*/  LDS R17, [R8+0x4] ;  /* 0x0000040008117984 */ /* 0x000fe20000000800 */
[----:B-----5:R-:W-:-:S04]  /*3c00*/  ULEA UR8, UR9, UR8, 0x18 ;  /* 0x0000000809087291 */ /* 0x020fc8000f8ec0ff */
[----:B------:R-:W-:Y:S02]  /*3c10*/  ULEA UR8, UR5, UR8, 0x2 ;  /* 0x0000000805087291 */ /* 0x000fe4000f8e10ff */
[----:B------:R-:W-:-:S07]  /*3c20*/  UIADD3 UR5, UPT, UPT, UR5, 0x4, URZ ;  /* 0x0000000405057890 */ /* 0x000fce000fffe0ff */
[----:B------:R-:W0:Y:S04]  /*3c30*/  LDS R10, [UR8] ;  /* 0x00000008ff0a7984 */ /* 0x000e280008000800 */
[----:B------:R-:W1:Y:S04]  /*3c40*/  LDS R11, [UR8+0x200] ;  /* 0x00020008ff0b7984 */ /* 0x000e680008000800 */
[----:B------:R-:W2:Y:S04]  /*3c50*/  LDS R12, [UR8+0x400] ;  /* 0x00040008ff0c7984 */ /* 0x000ea80008000800 */
[----:B------:R-:W3:Y:S01]  /*3c60*/  LDS R13, [UR8+0x600] ;  /* 0x00060008ff0d7984 */ /* 0x000ee20008000800 */
[----:B0-----:R-:W-:-:S04]  /*3c70*/  FFMA R10, R4, R10, R9 ;  /* 0x0000000a040a7223 */ /* 0x001fc80000000009 */
[----:B-1----:R-:W-:-:S04]  /*3c80*/  FFMA R11, R11, R5, R10 ;  /* 0x000000050b0b7223 */ /* 0x002fc8000000000a */
[----:B--2---:R-:W-:-:S04]  /*3c90*/  FFMA R12, R12, R6, R11 ;  /* 0x000000060c0c7223 */ /* 0x004fc8000000000b */
[----:B---3--:R-:W-:-:S05]  /*3ca0*/  FFMA R13, R13, R7, R12 ;  /* 0x000000070d0d7223 */ /* 0x008fca000000000c */
[----:B------:R-:W-:Y:S04]  /*3cb0*/  STS [R8], R13 ;  /* 0x0000000d08007388 */ /* 0x000fe80000000800 */
[----:B------:R-:W0:Y:S04]  /*3cc0*/  LDS R9, [UR8+0x4] ;  /* 0x00000408ff097984 */ /* 0x000e280008000800 */
[----:B------:R-:W1:Y:S04]  /*3cd0*/  LDS R11, [UR8+0x204] ;  /* 0x00020408ff0b7984 */ /* 0x000e680008000800 */
[----:B------:R-:W2:Y:S04]  /*3ce0*/  LDS R12, [UR8+0x404] ;  /* 0x00040408ff0c7984 */ /* 0x000ea80008000800 */
[----:B------:R-:W3:Y:S01]  /*3cf0*/  LDS R15, [UR8+0x604] ;  /* 0x00060408ff0f7984 */ /* 0x000ee20008000800 */
[----:B0-----:R-:W-:-:S03]  /*3d00*/  FFMA R10, R4, R9, R17 ;  /* 0x00000009040a7223 */ /* 0x001fc60000000011 */
[----:B------:R-:W-:Y:S01]  /*3d10*/  LDS R9, [R8+0x8] ;  /* 0x0000080008097984 */ /* 0x000fe20000000800 */
[----:B-1----:R-:W-:-:S03]  /*3d20*/  FFMA R11, R11, R5, R10 ;  /* 0x000000050b0b7223 */ /* 0x002fc6000000000a */
[----:B------:R-:W-:Y:S01]  /*3d30*/  LDS R17, [R8+0xc] ;  /* 0x00000c0008117984 */ /* 0x000fe20000000800 */
[----:B--2---:R-:W-:-:S04]  /*3d40*/  FFMA R12, R12, R6, R11 ;  /* 0x000000060c0c7223 */ /* 0x004fc8000000000b */
[----:B---3--:R-:W-:-:S05]  /*3d50*/  FFMA R15, R15, R7, R12 ;  /* 0x000000070f0f7223 */ /* 0x008fca000000000c */
[----:B------:R-:W-:Y:S04]  /*3d60*/  STS [R8+0x4], R15 ;  /* 0x0000040f08007388 */ /* 0x000fe80000000800 */
[----:B------:R-:W0:Y:S04]  /*3d70*/  LDS R10, [UR8+0x8] ;  /* 0x00000808ff0a7984 */ /* 0x000e280008000800 */
[----:B------:R-:W1:Y:S04]  /*3d80*/  LDS R11, [UR8+0x208] ;  /* 0x00020808ff0b7984 */ /* 0x000e680008000800 */
[----:B------:R-:W2:Y:S04]  /*3d90*/  LDS R12, [UR8+0x408] ;  /* 0x00040808ff0c7984 */ /* 0x000ea80008000800 */
[----:B------:R-:W3:Y:S01]  /*3da0*/  LDS R13, [UR8+0x608] ;  /* 0x00060808ff0d7984 */ /* 0x000ee20008000800 */
[----:B0-----:R-:W-:-:S04]  /*3db0*/  FFMA R10, R4, R10, R9 ;  /* 0x0000000a040a7223 */ /* 0x001fc80000000009 */
[----:B-1----:R-:W-:-:S04]  /*3dc0*/  FFMA R11, R11, R5, R10 ;  /* 0x000000050b0b7223 */ /* 0x002fc8000000000a */
        /* <DEDUP_REMOVED lines=11> */
[----:B------:R0:W-:Y:S02]  /*3e80*/  STS [R8+0xc], R15 ;  /* 0x00000c0f08007388 */ /* 0x0001e40000000800 */
.L_x_47:
[----:B------:R-:W-:Y:S05]  /*3e90*/  BRA.U !UP1, `(.L_x_44) ;  /* 0x0000000109cc7547 */ /* 0x000fea000b800000 */
[----:B------:R-:W-:Y:S02]  /*3ea0*/  UISETP.NE.AND UP1, UPT, UR25, 0x1, UPT ;  /* 0x000000011900788c */ /* 0x000fe4000bf25270 */
[----:B------:R-:W-:-:S07]  /*3eb0*/  ULOP3.LUT UP0, URZ, UR11, 0x1, URZ, 0xc0, !UPT ;  /* 0x000000010bff7892 */ /* 0x000fce000f80c0ff */
        /* <DEDUP_REMOVED lines=30> */
.L_x_48:
[----:B------:R-:W-:Y:S05]  /*40a0*/  BRA.U !UP0, `(.L_x_44) ;  /* 0x0000000108487547 */ /* 0x000fea000b800000 */
[----:B------:R-:W5:Y:S01]  /*40b0*/  S2UR UR9, SR_CgaCtaId ;  /* 0x00000000000979c3 */ /* 0x000f620000008800 */
[----:B------:R-:W-:Y:S01]  /*40c0*/  UMOV UR8, 0x400 ;  /* 0x0000040000087882 */ /* 0x000fe20000000000 */
[----:B01-3--:R-:W-:Y:S01]  /*40d0*/  MOV R8, UR5 ;  /* 0x0000000500087c02 */ /* 0x00bfe20008000f00 */
[----:B------:R-:W-:Y:S01]  /*40e0*/  UIADD3 UR8, UPT, UPT, UR8, 0x1820, URZ ;  /* 0x0000182008087890 */ /* 0x000fe2000fffe0ff */
[----:B--2-4-:R-:W-:Y:S02]  /*40f0*/  LDS.128 R4, [R27] ;  /* 0x000000001b047984 */ /* 0x014fe40000000c00 */
[----:B------:R-:W-:-:S05]  /*4100*/  LEA R8, R8, R29, 0x2 ;  /* 0x0000001d08087211 */ /* 0x000fca00078e10ff */
[----:B------:R-:W-:Y:S01]  /*4110*/  LDS R9, [R8] ;  /* 0x0000000008097984 */ /* 0x000fe20000000800 */
[----:B-----5:R-:W-:-:S04]  /*4120*/  ULEA UR8, UR9, UR8, 0x18 ;  /* 0x0000000809087291 */ /* 0x020fc8000f8ec0ff */
[----:B------:R-:W-:-:S09]  /*4130*/  ULEA UR5, UR5, UR8, 0x2 ;  /* 0x0000000805057291 */ /* 0x000fd2000f8e10ff */
        /* <DEDUP_REMOVED lines=8> */
[----:B------:R0:W-:Y:S02]  /*41c0*/  STS [R8], R7 ;  /* 0x0000000708007388 */ /* 0x0001e40000000800 */
.L_x_44:
[----:B01-34-:R-:W0:Y:S04]  /*41d0*/  LDS R5, [R23] ;  /* 0x0000000017057984 */ /* 0x01be280000000800 */
[----:B0-----:R0:W-:Y:S02]  /*41e0*/  STS [R2], R5 ;  /* 0x0000000502007388 */ /* 0x0011e40000000800 */
.L_x_43:
[----:B------:R-:W-:Y:S05]  /*41f0*/  BSYNC.RECONVERGENT B0 ;  /* 0x0000000000007941 */ /* 0x000fea0003800200 */
.L_x_42:
[----:B------:R-:W5:Y:S01]  /*4200*/  LDCU UR5, c[0x0][0x3b8] ;  /* 0x00007700ff0577ac */ /* 0x000f620008000800 */
[----:B------:R-:W-:-:S04]  /*4210*/  UIADD3 UR4, UPT, UPT, UR4, 0x1, URZ ;  /* 0x0000000104047890 */ /* 0x000fc8000fffe0ff */
[----:B-----5:R-:W-:Y:S01]  /*4220*/  UISETP.NE.AND UP0, UPT, UR4, UR5, UPT ;  /* 0x000000050400728c */ /* 0x020fe2000bf05270 */
[----:B------:R-:W-:Y:S08]  /*4230*/  BAR.SYNC.DEFER_BLOCKING 0x0 ;  /* 0x0000000000007b1d */ /* 0x000ff00000010000 */
[----:B------:R-:W-:Y:S05]  /*4240*/  BRA.U UP0, `(.L_x_49) ;  /* 0xffffffcd00347547 */ /* 0x000fea000b83ffff */
.L_x_8:
[----:B------:R-:W5:Y:S01]  /*4250*/  LDCU UR5, c[0x0][0x3a4] ;  /* 0x00007480ff0577ac */ /* 0x000f620008000800 */
[----:B0-----:R-:W-:Y:S01]  /*4260*/  MOV R2, UR6 ;  /* 0x0000000600027c02 */ /* 0x001fe20008000f00 */
[----:B------:R-:W1:Y:S03]  /*4270*/  LDCU UR8, c[0x0][0x3ac] ;  /* 0x00007580ff0877ac */ /* 0x000e660008000800 */
[----:B------:R-:W-:-:S04]  /*4280*/  LEA R2, R2, R3, 0x2 ;  /* 0x0000000302027211 */ /* 0x000fc800078e10ff */
[----:B-----5:R-:W-:Y:S02]  /*4290*/  ISETP.GE.U32.AND P0, PT, R2, UR5, PT ;  /* 0x0000000502007c0c */ /* 0x020fe4000bf06070 */
[----:B-123--:R-:W-:Y:S02]  /*42a0*/  MOV R4, UR8 ;  /* 0x0000000800047c02 */ /* 0x00efe40008000f00 */
[----:B------:R-:W-:-:S04]  /*42b0*/  ISETP.GT.U32.OR P0, PT, R3, 0x3, P0 ;  /* 0x000000030300780c */ /* 0x000fc80000704470 */
[----:B------:R-:W-:-:S04]  /*42c0*/  ISETP.LT.OR P0, PT, R4, 0x1, P0 ;  /* 0x000000010400780c */ /* 0x000fc80000701670 */
[----:B------:R-:W-:-:S13]  /*42d0*/  ISETP.NE.OR P0, PT, R0, RZ, P0 ;  /* 0x000000ff0000720c */ /* 0x000fda0000705670 */
[----:B------:R-:W-:Y:S05]  /*42e0*/  @P0 EXIT ;  /* 0x000000000000094d */ /* 0x000fea0003800000 */
[----:B------:R-:W0:Y:S01]  /*42f0*/  LDS R20, [R20] ;  /* 0x0000000014147984 */ /* 0x000e220000000800 */
[----:B------:R-:W-:Y:S01]  /*4300*/  UISETP.GE.U32.AND UP0, UPT, UR8, 0x8, UPT ;  /* 0x000000080800788c */ /* 0x000fe2000bf06070 */
[----:B----4-:R-:W-:Y:S01]  /*4310*/  MOV R5, UR5 ;  /* 0x0000000500057c02 */ /* 0x010fe20008000f00 */
[----:B------:R-:W-:Y:S01]  /*4320*/  ULOP3.LUT UR9, UR8, 0x7, URZ, 0xc0, !UPT ;  /* 0x0000000708097892 */ /* 0x000fe2000f8ec0ff */
[----:B------:R-:W-:-:S03]  /*4330*/  UMOV UR4, URZ ;  /* 0x000000ff00047c82 */ /* 0x000fc60008000000 */
[----:B------:R-:W-:-:S03]  /*4340*/  IMAD R0, R5, UR7, R2 ;  /* 0x0000000705007c24 */ /* 0x000fc6000f8e0202 */
[----:B------:R-:W-:Y:S05]  /*4350*/  BRA.U !UP0, `(.L_x_50) ;  /* 0x0000000908707547 */ /* 0x000fea000b800000 */
[----:B------:R-:W1:Y:S01]  /*4360*/  S2UR UR5, SR_CgaCtaId ;  /* 0x00000000000579c3 */ /* 0x000e620000008800 */
[----:B------:R-:W-:Y:S02]  /*4370*/  UMOV UR4, 0x400 ;  /* 0x0000040000047882 */ /* 0x000fe40000000000 */
[----:B------:R-:W-:-:S05]  /*4380*/  UIADD3 UR4, UPT, UPT, UR4, 0x800, URZ ;  /* 0x0000080004047890 */ /* 0x000fca000fffe0ff */
[----:B------:R-:W2:Y:S08]  /*4390*/  LDC R15, c[0x0][0x3ac] ;  /* 0x0000eb00ff0f7b82 */ /* 0x000eb00000000800 */
[----:B------:R-:W3:Y:S01]  /*43a0*/  LDC.64 R12, c[0x0][0x398] ;  /* 0x0000e600ff0c7b82 */ /* 0x000ee20000000a00 */
[----:B-1----:R-:W-:Y:S02]  /*43b0*/  ULEA UR5, UR5, UR4, 0x18 ;  /* 0x0000000405057291 */ /* 0x002fe4000f8ec0ff */
[----:B------:R-:W-:-:S04]  /*43c0*/  ULOP3.LUT UR4, UR8, 0x7ffffff8, URZ, 0xc0, !UPT ;  /* 0x7ffffff808047892 */ /* 0x000fc8000f8ec0ff */
[----:B------:R-:W-:Y:S01]  /*43d0*/  LEA R29, R3, UR5, 0x9 ;  /* 0x00000005031d7c11 */ /* 0x000fe2000f8e48ff */
[----:B------:R-:W-:Y:S01]  /*43e0*/  UIADD3 UR6, UPT, UPT, -UR4, URZ, URZ ;  /* 0x000000ff04067290 */ /* 0x000fe2000fffe1ff */
[----:B------:R-:W-:Y:S02]  /*43f0*/  UMOV UR5, URZ ;  /* 0x000000ff00057c82 */ /* 0x000fe40008000000 */
[----:B------:R-:W-:-:S09]  /*4400*/  IADD3 R2, PT, PT, R29, 0x10, RZ ;  /* 0x000000101d027810 */ /* 0x000fd20007ffe0ff */
.L_x_67:
[----:B-1----:R-:W1:Y:S01]  /*4410*/  LDS R19, [R2+-0x10] ;  /* 0xfffff00002137984 */ /* 0x002e620000000800 */
[----:B0-----:R-:W0:Y:S01]  /*4420*/  MUFU.RCP R3, R20 ;  /* 0x0000001400037308 */ /* 0x001e220000001000 */
[----:B------:R-:W-:Y:S01]  /*4430*/  BSSY.RECONVERGENT B2, `(.L_x_51) ;  /* 0x000000b000027945 */ /* 0x000fe20003800200 */
[----:B0-----:R-:W-:-:S04]  /*4440*/  FFMA R4, -R20, R3, 1 ;  /* 0x3f80000014047423 */ /* 0x001fc80000000103 */
[----:B------:R-:W-:Y:S02]  /*4450*/  FFMA R4, R3, R4, R3 ;  /* 0x0000000403047223 */ /* 0x000fe40000000003 */
[----:B-1----:R-:W0:Y:S02]  /*4460*/  FCHK P0, R19, R20 ;  /* 0x0000001413007302 */ /* 0x002e240000000000 */
[----:B------:R-:W-:-:S04]  /*4470*/  FFMA R3, R19, R4, RZ ;  /* 0x0000000413037223 */ /* 0x000fc800000000ff */
[----:B------:R-:W-:-:S04]  /*4480*/  FFMA R5, -R20, R3, R19 ;  /* 0x0000000314057223 */ /* 0x000fc80000000113 */
[----:B------:R-:W-:Y:S01]  /*4490*/  FFMA R5, R4, R5, R3 ;  /* 0x0000000504057223 */ /* 0x000fe20000000003 */
[----:B0-----:R-:W-:Y:S06]  /*44a0*/  @!P0 BRA `(.L_x_52) ;  /* 0x00000000000c8947 */ /* 0x001fec0003800000 */
[----:B------:R-:W-:Y:S02]  /*44b0*/  MOV R4, R20 ;  /* 0x0000001400047202 */ /* 0x000fe40000000f00 */
[----:B------:R-:W-:-:S07]  /*44c0*/  MOV R6, 0x44e0 ;  /* 0x000044e000067802 */ /* 0x000fce0000000f00 */
[----:B--23--:R-:W-:Y:S05]  /*44d0*/  CALL.REL.NOINC `($__internal_0_$__cuda_sm3x_div_rn_noftz_f32_slowpath) ;  /* 0x0000001000887944 */ /* 0x00cfea0003c00000 */
.L_x_52:
[----:B------:R-:W-:Y:S05]  /*44e0*/  BSYNC.RECONVERGENT B2 ;  /* 0x0000000000027941 */ /* 0x000fea0003800200 */
.L_x_51:
[----:B------:R-:W0:Y:S01]  /*44f0*/  LDS R19, [R2+-0xc] ;  /* 0xfffff40002137984 */ /* 0x000e220000000800 */
[----:B------:R-:W1:Y:S01]  /*4500*/  MUFU.RCP R9, R20 ;  /* 0x0000001400097308 */ /* 0x000e620000001000 */
[----:B--2---:R-:W-:Y:S01]  /*4510*/  IMAD R3, R0, R15, UR5 ;  /* 0x0000000500037e24 */ /* 0x004fe2000f8e020f */
[----:B------:R-:W-:Y:S03]  /*4520*/  BSSY.RECONVERGENT B2, `(.L_x_53) ;  /* 0x000000e000027945 */ /* 0x000fe60003800200 */
[----:B---3--:R-:W-:-:S05]  /*4530*/  IMAD.WIDE.U32 R6, R3, 0x4, R12 ;  /* 0x0000000403067825 */ /* 0x008fca00078e000c */
[----:B------:R2:W-:Y:S01]  /*4540*/  STG.E desc[UR16][R6.64], R5 ;  /* 0x0000000506007986 */ /* 0x0005e2000c101910 */
[----:B-1----:R-:W-:-:S04]  /*4550*/  FFMA R4, -R20, R9, 1 ;  /* 0x3f80000014047423 */ /* 0x002fc80000000109 */
[----:B------:R-:W-:Y:S01]  /*4560*/  FFMA R4, R9, R4, R9 ;  /* 0x0000000409047223 */ /* 0x000fe20000000009 */
[----:B0-----:R-:W0:Y:S03]  /*4570*/  FCHK P0, R19, R20 ;  /* 0x0000001413007302 */ /* 0x001e260000000000 */
[----:B------:R-:W-:-:S04]  /*4580*/  FFMA R9, R4, R19, RZ ;  /* 0x0000001304097223 */ /* 0x000fc800000000ff */
[----:B------:R-:W-:-:S04]  /*4590*/  FFMA R8, -R20, R9, R19 ;  /* 0x0000000914087223 */ /* 0x000fc80000000113 */
[----:B------:R-:W-:Y:S01]  /*45a0*/  FFMA R9, R4, R8, R9 ;  /* 0x0000000804097223 */ /* 0x000fe20000000009 */
[----:B0-2---:R-:W-:Y:S06]  /*45b0*/  @!P0 BRA `(.L_x_54) ;  /* 0x0000000000108947 */ /* 0x005fec0003800000 */
[----:B------:R-:W-:Y:S02]  /*45c0*/  MOV R4, R20 ;  /* 0x0000001400047202 */ /* 0x000fe40000000f00 */
[----:B------:R-:W-:-:S07]  /*45d0*/  MOV R6, 0x45f0 ;  /* 0x000045f000067802 */ /* 0x000fce0000000f00 */
[----:B------:R-:W-:Y:S05]  /*45e0*/  CALL.REL.NOINC `($__internal_0_$__cuda_sm3x_div_rn_noftz_f32_slowpath) ;  /* 0x0000001000447944 */ /* 0x000fea0003c00000 */
[----:B------:R-:W-:-:S07]  /*45f0*/  MOV R9, R5 ;  /* 0x0000000500097202 */ /* 0x000fce0000000f00 */
.L_x_54:
[----:B------:R-:W-:Y:S05]  /*4600*/  BSYNC.RECONVERGENT B2 ;  /* 0x0000000000027941 */ /* 0x000fea0003800200 */
.L_x_53:
[----:B------:R-:W0:Y:S01]  /*4610*/  LDS R19, [R2+-0x8] ;  /* 0xfffff80002137984 */ /* 0x000e220000000800 */
[----:B------:R-:W1:Y:S01]  /*4620*/  MUFU.RCP R5, R20 ;  /* 0x0000001400057308 */ /* 0x000e620000001000 */
[----:B------:R-:W-:Y:S01]  /*4630*/  IADD3 R7, PT, PT, R3, 0x1, RZ ;  /* 0x0000000103077810 */ /* 0x000fe20007ffe0ff */
[----:B------:R-:W-:Y:S04]  /*4640*/  BSSY.RECONVERGENT B2, `(.L_x_55) ;  /* 0x000000d000027945 */ /* 0x000fe80003800200 */
[----:B------:R-:W-:-:S05]  /*4650*/  IMAD.WIDE.U32 R6, R7, 0x4, R12 ;  /* 0x0000000407067825 */ /* 0x000fca00078e000c */
        /* <DEDUP_REMOVED lines=11> */
.L_x_56:
[----:B------:R-:W-:Y:S05]  /*4710*/  BSYNC.RECONVERGENT B2 ;  /* 0x0000000000027941 */ /* 0x000fea0003800200 */
.L_x_55:
        /* <DEDUP_REMOVED lines=17> */
.L_x_58:
[----:B------:R-:W-:Y:S05]  /*4830*/  BSYNC.RECONVERGENT B2 ;  /* 0x0000000000027941 */ /* 0x000fea0003800200 */
.L_x_57:
[----:B------:R-:W0:Y:S01]  /*4840*/  LDS R19, [R2] ;  /* 0x0000000002137984 */ /* 0x000e220000000800 */
        /* <DEDUP_REMOVED lines=15> */
.L_x_60:
[----:B------:R-:W-:Y:S05]  /*4940*/  BSYNC.RECONVERGENT B2 ;  /* 0x0000000000027941 */ /* 0x000fea0003800200 */
.L_x_59:
[----:B------:R-:W0:Y:S01]  /*4950*/  LDS R19, [R2+0x4] ;  /* 0x0000040002137984 */ /* 0x000e220000000800 */
        /* <DEDUP_REMOVED lines=16> */
.L_x_62:
[----:B------:R-:W-:Y:S05]  /*4a60*/  BSYNC.RECONVERGENT B2 ;  /* 0x0000000000027941 */ /* 0x000fea0003800200 */
.L_x_61:
        /* <DEDUP_REMOVED lines=16> */
.L_x_64:
[----:B------:R-:W-:Y:S05]  /*4b70*/  BSYNC.RECONVERGENT B2 ;  /* 0x0000000000027941 */ /* 0x000fea0003800200 */
.L_x_63:
        /* <DEDUP_REMOVED lines=17> */
.L_x_66:
[----:B------:R-:W-:Y:S05]  /*4c90*/  BSYNC.RECONVERGENT B2 ;  /* 0x0000000000027941 */ /* 0x000fea0003800200 */
.L_x_65:
[----:B------:R-:W-:Y:S01]  /*4ca0*/  IADD3 R5, PT, PT, R3, 0x7, RZ ;  /* 0x0000000703057810 */ /* 0x000fe20007ffe0ff */
[----:B------:R-:W-:Y:S01]  /*4cb0*/  UIADD3 UR6, UPT, UPT, UR6, 0x8, URZ ;  /* 0x0000000806067890 */ /* 0x000fe2000fffe0ff */
[----:B------:R-:W-:Y:S01]  /*4cc0*/  IADD3 R2, PT, PT, R2, 0x20, RZ ;  /* 0x0000002002027810 */ /* 0x000fe20007ffe0ff */
[----:B------:R-:W-:Y:S02]  /*4cd0*/  UIADD3 UR5, UPT, UPT, UR5, 0x8, URZ ;  /* 0x0000000805057890 */ /* 0x000fe4000fffe0ff */
[----:B------:R-:W-:Y:S01]  /*4ce0*/  IMAD.WIDE.U32 R4, R5, 0x4, R12 ;  /* 0x0000000405047825 */ /* 0x000fe200078e000c */
[----:B------:R-:W-:-:S04]  /*4cf0*/  UISETP.NE.AND UP0, UPT, UR6, URZ, UPT ;  /* 0x000000ff0600728c */ /* 0x000fc8000bf05270 */
[----:B------:R1:W-:Y:S05]  /*4d00*/  STG.E desc[UR16][R4.64], R9 ;  /* 0x0000000904007986 */ /* 0x0003ea000c101910 */
[----:B------:R-:W-:Y:S05]  /*4d10*/  BRA.U UP0, `(.L_x_67) ;  /* 0xfffffff500bc7547 */ /* 0x000fea000b83ffff */
.L_x_50:
[----:B------:R-:W-:-:S13]  /*4d20*/  ISETP.NE.AND P0, PT, RZ, UR9, PT ;  /* 0x00000009ff007c0c */ /* 0x000fda000bf05270 */
[----:B------:R-:W-:Y:S05]  /*4d30*/  @!P0 EXIT ;  /* 0x000000000000894d */ /* 0x000fea0003800000 */
[----:B------:R-:W2:Y:S01]  /*4d40*/  LDCU UR5, c[0x0][0x3ac] ;  /* 0x00007580ff0577ac */ /* 0x000ea20008000800 */
[----:B------:R-:W-:Y:S02]  /*4d50*/  UISETP.GE.U32.AND UP0, UPT, UR9, 0x4, UPT ;  /* 0x000000040900788c */ /* 0x000fe4000bf06070 */
[----:B--2---:R-:W-:-:S07]  /*4d60*/  ULOP3.LUT UR5, UR5, 0x3, URZ, 0xc0, !UPT ;  /* 0x0000000305057892 */ /* 0x004fce000f8ec0ff */
[----:B------:R-:W-:Y:S05]  /*4d70*/  BRA.U !UP0, `(.L_x_68) ;  /* 0x00000005083c7547 */ /* 0x000fea000b800000 */
[----:B------:R-:W-:Y:S01]  /*4d80*/  MOV R2, UR4 ;  /* 0x0000000400027c02 */ /* 0x000fe20008000f00 */
[----:B01----:R-:W0:Y:S01]  /*4d90*/  MUFU.RCP R5, R20 ;  /* 0x0000001400057308 */ /* 0x003e220000001000 */
[----:B------:R-:W-:Y:S02]  /*4da0*/  BSSY.RECONVERGENT B2, `(.L_x_69) ;  /* 0x000000d000027945 */ /* 0x000fe40003800200 */
[----:B------:R-:W-:-:S05]  /*4db0*/  LEA R3, R2, R29, 0x2 ;  /* 0x0000001d02037211 */ /* 0x000fca00078e10ff */
[----:B------:R-:W1:Y:S01]  /*4dc0*/  LDS R19, [R3] ;  /* 0x0000000003137984 */ /* 0x000e620000000800 */
[----:B0-----:R-:W-:-:S04]  /*4dd0*/  FFMA R2, -R20, R5, 1 ;  /* 0x3f80000014027423 */ /* 0x001fc80000000105 */
[----:B------:R-:W-:Y:S01]  /*4de0*/  FFMA R2, R5, R2, R5 ;  /* 0x0000000205027223 */ /* 0x000fe20000000005 */
[----:B-1----:R-:W0:Y:S03]  /*4df0*/  FCHK P0, R19, R20 ;  /* 0x0000001413007302 */ /* 0x002e260000000000 */
[----:B------:R-:W-:-:S04]  /*4e00*/  FFMA R5, R2, R19, RZ ;  /* 0x0000001302057223 */ /* 0x000fc800000000ff */
[----:B------:R-:W-:-:S04]  /*4e10*/  FFMA R4, -R20, R5, R19 ;  /* 0x0000000514047223 */ /* 0x000fc80000000113 */
[----:B------:R-:W-:Y:S01]  /*4e20*/  FFMA R5, R2, R4, R5 ;  /* 0x0000000402057223 */ /* 0x000fe20000000005 */
[----:B0-----:R-:W-:Y:S06]  /*4e30*/  @!P0 BRA `(.L_x_70) ;  /* 0x00000000000c8947 */ /* 0x001fec0003800000 */
[----:B------:R-:W-:Y:S02]  /*4e40*/  MOV R4, R20 ;  /* 0x0000001400047202 */ /* 0x000fe40000000f00 */
[----:B------:R-:W-:-:S07]  /*4e50*/  MOV R6, 0x4e70 ;  /* 0x00004e7000067802 */ /* 0x000fce0000000f00 */
[----:B------:R-:W-:Y:S05]  /*4e60*/  CALL.REL.NOINC `($__internal_0_$__cuda_sm3x_div_rn_noftz_f32_slowpath) ;  /* 0x0000000800247944 */ /* 0x000fea0003c00000 */
.L_x_70:
[----:B------:R-:W-:Y:S05]  /*4e70*/  BSYNC.RECONVERGENT B2 ;  /* 0x0000000000027941 */ /* 0x000fea0003800200 */
.L_x_69:
[----:B------:R-:W0:Y:S01]  /*4e80*/  LDS R19, [R3+0x4] ;  /* 0x0000040003137984 */ /* 0x000e220000000800 */
[----:B------:R-:W1:Y:S01]  /*4e90*/  LDCU UR6, c[0x0][0x3ac] ;  /* 0x00007580ff0677ac */ /* 0x000e620008000800 */
[----:B------:R-:W2:Y:S01]  /*4ea0*/  LDC.64 R6, c[0x0][0x398] ;  /* 0x0000e600ff067b82 */ /* 0x000ea20000000a00 */
[----:B------:R-:W3:Y:S01]  /*4eb0*/  MUFU.RCP R9, R20 ;  /* 0x0000001400097308 */ /* 0x000ee20000001000 */
[----:B------:R-:W-:Y:S01]  /*4ec0*/  BSSY.RECONVERGENT B2, `(.L_x_71) ;  /* 0x0000010000027945 */ /* 0x000fe20003800200 */
[----:B-1----:R-:W-:Y:S01]  /*4ed0*/  MOV R11, UR6 ;  /* 0x00000006000b7c02 */ /* 0x002fe20008000f00 */
[----:B---3--:R-:W-:-:S04]  /*4ee0*/  FFMA R4, -R20, R9, 1 ;  /* 0x3f80000014047423 */ /* 0x008fc80000000109 */
[----:B------:R-:W-:Y:S02]  /*4ef0*/  IMAD R2, R0, R11, UR4 ;  /* 0x0000000400027e24 */ /* 0x000fe4000f8e020b */
[----:B------:R-:W-:Y:S02]  /*4f00*/  FFMA R4, R9, R4, R9 ;  /* 0x0000000409047223 */ /* 0x000fe40000000009 */
[----:B--2---:R-:W-:-:S05]  /*4f10*/  IMAD.WIDE.U32 R6, R2, 0x4, R6 ;  /* 0x0000000402067825 */ /* 0x004fca00078e0006 */
[----:B------:R1:W-:Y:S01]  /*4f20*/  STG.E desc[UR16][R6.64], R5 ;  /* 0x0000000506007986 */ /* 0x0003e2000c101910 */
[----:B0-----:R-:W0:Y:S01]  /*4f30*/  FCHK P0, R19, R20 ;  /* 0x0000001413007302 */ /* 0x001e220000000000 */
[----:B------:R-:W-:-:S04]  /*4f40*/  FFMA R9, R4, R19, RZ ;  /* 0x0000001304097223 */ /* 0x000fc800000000ff */
[----:B------:R-:W-:-:S04]  /*4f50*/  FFMA R8, -R20, R9, R19 ;  /* 0x0000000914087223 */ /* 0x000fc80000000113 */
[----:B------:R-:W-:Y:S01]  /*4f60*/  FFMA R9, R4, R8, R9 ;  /* 0x0000000804097223 */ /* 0x000fe20000000009 */
[----:B01----:R-:W-:Y:S06]  /*4f70*/  @!P0 BRA `(.L_x_72) ;  /* 0x0000000000108947 */ /* 0x003fec0003800000 */
[----:B------:R-:W-:Y:S02]  /*4f80*/  MOV R4, R20 ;  /* 0x0000001400047202 */ /* 0x000fe40000000f00 */
[----:B------:R-:W-:-:S07]  /*4f90*/  MOV R6, 0x4fb0 ;  /* 0x00004fb000067802 */ /* 0x000fce0000000f00 */
[----:B------:R-:W-:Y:S05]  /*4fa0*/  CALL.REL.NOINC `($__internal_0_$__cuda_sm3x_div_rn_noftz_f32_slowpath) ;  /* 0x0000000400d47944 */ /* 0x000fea0003c00000 */
[----:B------:R-:W-:-:S07]  /*4fb0*/  MOV R9, R5 ;  /* 0x0000000500097202 */ /* 0x000fce0000000f00 */
.L_x_72:
[----:B------:R-:W-:Y:S05]  /*4fc0*/  BSYNC.RECONVERGENT B2 ;  /* 0x0000000000027941 */ /* 0x000fea0003800200 */
.L_x_71:
[----:B------:R-:W0:Y:S01]  /*4fd0*/  LDS R19, [R3+0x8] ;  /* 0x0000080003137984 */ /* 0x000e220000000800 */
[----:B------:R-:W1:Y:S01]  /*4fe0*/  LDC.64 R6, c[0x0][0x398] ;  /* 0x0000e600ff067b82 */ /* 0x000e620000000a00 */
[----:B------:R-:W2:Y:S01]  /*4ff0*/  MUFU.RCP R11, R20 ;  /* 0x00000014000b7308 */ /* 0x000ea20000001000 */
[----:B------:R-:W-:Y:S01]  /*5000*/  IADD3 R5, PT, PT, R2, 0x1, RZ ;  /* 0x0000000102057810 */ /* 0x000fe20007ffe0ff */
[----:B------:R-:W-:Y:S01]  /*5010*/  BSSY.RECONVERGENT B2, `(.L_x_73) ;  /* 0x000000d000027945 */ /* 0x000fe20003800200 */
[----:B--2---:R-:W-:-:S04]  /*5020*/  FFMA R4, -R20, R11, 1 ;  /* 0x3f80000014047423 */ /* 0x004fc8000000010b */
[----:B------:R-:W-:Y:S01]  /*5030*/  FFMA R4, R11, R4, R11 ;  /* 0x000000040b047223 */ /* 0x000fe2000000000b */
[----:B-1----:R-:W-:-:S05]  /*5040*/  IMAD.WIDE.U32 R6, R5, 0x4, R6 ;  /* 0x0000000405067825 */ /* 0x002fca00078e0006 */
        /* <DEDUP_REMOVED lines=9> */
.L_x_74:
[----:B------:R-:W-:Y:S05]  /*50e0*/  BSYNC.RECONVERGENT B2 ;  /* 0x0000000000027941 */ /* 0x000fea0003800200 */
.L_x_73:
        /* <DEDUP_REMOVED lines=18> */
.L_x_76:
[----:B------:R-:W-:Y:S05]  /*5210*/  BSYNC.RECONVERGENT B2 ;  /* 0x0000000000027941 */ /* 0x000fea0003800200 */
.L_x_75:
[----:B------:R-:W0:Y:S01]  /*5220*/  LDC.64 R4, c[0x0][0x398] ;  /* 0x0000e600ff047b82 */ /* 0x000e220000000a00 */
[----:B------:R-:W-:Y:S01]  /*5230*/  IADD3 R3, PT, PT, R2, 0x3, RZ ;  /* 0x0000000302037810 */ /* 0x000fe20007ffe0ff */
[----:B------:R-:W-:-:S04]  /*5240*/  UIADD3 UR4, UPT, UPT, UR4, 0x4, URZ ;  /* 0x0000000404047890 */ /* 0x000fc8000fffe0ff */
[----:B0-----:R-:W-:-:S05]  /*5250*/  IMAD.WIDE.U32 R2, R3, 0x4, R4 ;  /* 0x0000000403027825 */ /* 0x001fca00078e0004 */
[----:B------:R2:W-:Y:S03]  /*5260*/  STG.E desc[UR16][R2.64], R9 ;  /* 0x0000000902007986 */ /* 0x0005e6000c101910 */
.L_x_68:
[----:B------:R-:W-:-:S13]  /*5270*/  ISETP.NE.AND P0, PT, RZ, UR5, PT ;  /* 0x00000005ff007c0c */ /* 0x000fda000bf05270 */
[----:B------:R-:W-:Y:S05]  /*5280*/  @!P0 EXIT ;  /* 0x000000000000894d */ /* 0x000fea0003800000 */
[----:B------:R-:W-:-:S09]  /*5290*/  UISETP.NE.AND UP0, UPT, UR5, 0x1, UPT ;  /* 0x000000010500788c */ /* 0x000fd2000bf05270 */
[----:B------:R-:W-:Y:S05]  /*52a0*/  BRA.U !UP0, `(.L_x_77) ;  /* 0x0000000108a87547 */ /* 0x000fea000b800000 */
[----:B--2---:R-:W-:Y:S01]  /*52b0*/  MOV R2, UR4 ;  /* 0x0000000400027c02 */ /* 0x004fe20008000f00 */
        /* <DEDUP_REMOVED lines=14> */
.L_x_79:
[----:B------:R-:W-:Y:S05]  /*53a0*/  BSYNC.RECONVERGENT B2 ;  /* 0x0000000000027941 */ /* 0x000fea0003800200 */
.L_x_78:
        /* <DEDUP_REMOVED lines=20> */
.L_x_81:
[----:B------:R-:W-:Y:S05]  /*54f0*/  BSYNC.RECONVERGENT B2 ;  /* 0x0000000000027941 */ /* 0x000fea0003800200 */
.L_x_80:
[----:B------:R-:W0:Y:S01]  /*5500*/  LDC.64 R4, c[0x0][0x398] ;  /* 0x0000e600ff047b82 */ /* 0x000e220000000a00 */
[----:B------:R-:W-:Y:S01]  /*5510*/  IADD3 R3, PT, PT, R2, 0x1, RZ ;  /* 0x0000000102037810 */ /* 0x000fe20007ffe0ff */
[----:B------:R-:W-:-:S04]  /*5520*/  UIADD3 UR4, UPT, UPT, UR4, 0x2, URZ ;  /* 0x0000000204047890 */ /* 0x000fc8000fffe0ff */
[----:B0-----:R-:W-:-:S05]  /*5530*/  IMAD.WIDE.U32 R2, R3, 0x4, R4 ;  /* 0x0000000403027825 */ /* 0x001fca00078e0004 */
[----:B------:R3:W-:Y:S03]  /*5540*/  STG.E desc[UR16][R2.64], R9 ;  /* 0x0000000902007986 */ /* 0x0007e6000c101910 */
.L_x_77:
[----:B--23--:R-:W2:Y:S02]  /*5550*/  LDC R2, c[0x0][0x3ac] ;  /* 0x0000eb00ff027b82 */ /* 0x00cea40000000800 */
[----:B--2---:R-:W-:-:S04]  /*5560*/  LOP3.LUT R2, R2, 0x1, RZ, 0xc0, !PT ;  /* 0x0000000102027812 */ /* 0x004fc800078ec0ff */
[----:B------:R-:W-:-:S13]  /*5570*/  ISETP.NE.U32.AND P0, PT, R2, 0x1, PT ;  /* 0x000000010200780c */ /* 0x000fda0003f05070 */
[----:B------:R-:W-:Y:S05]  /*5580*/  @P0 EXIT ;  /* 0x000000000000094d */ /* 0x000fea0003800000 */
[----:B------:R-:W-:Y:S01]  /*5590*/  MOV R2, UR4 ;  /* 0x0000000400027c02 */ /* 0x000fe20008000f00 */
[----:B0-----:R-:W0:Y:S01]  /*55a0*/  MUFU.RCP R3, R20 ;  /* 0x0000001400037308 */ /* 0x001e220000001000 */
[----:B------:R-:W-:Y:S02]  /*55b0*/  BSSY.RECONVERGENT B2, `(.L_x_82) ;  /* 0x000000d000027945 */ /* 0x000fe40003800200 */
[----:B------:R-:W-:-:S05]  /*55c0*/  LEA R29, R2, R29, 0x2 ;  /* 0x0000001d021d7211 */ /* 0x000fca00078e10ff */
[----:B------:R-:W2:Y:S01]  /*55d0*/  LDS R19, [R29] ;  /* 0x000000001d137984 */ /* 0x000ea20000000800 */
[----:B0-----:R-:W-:-:S04]  /*55e0*/  FFMA R2, -R20, R3, 1 ;  /* 0x3f80000014027423 */ /* 0x001fc80000000103 */
[----:B------:R-:W-:Y:S01]  /*55f0*/  FFMA R2, R3, R2, R3 ;  /* 0x0000000203027223 */ /* 0x000fe20000000003 */
[----:B--2---:R-:W0:Y:S03]  /*5600*/  FCHK P0, R19, R20 ;  /* 0x0000001413007302 */ /* 0x004e260000000000 */
[----:B------:R-:W-:-:S04]  /*5610*/  FFMA R3, R2, R19, RZ ;  /* 0x0000001302037223 */ /* 0x000fc800000000ff */
[----:B-1----:R-:W-:-:S04]  /*5620*/  FFMA R4, -R20, R3, R19 ;  /* 0x0000000314047223 */ /* 0x002fc80000000113 */
[----:B------:R-:W-:Y:S01]  /*5630*/  FFMA R5, R2, R4, R3 ;  /* 0x0000000402057223 */ /* 0x000fe20000000003 */
[----:B0-----:R-:W-:Y:S06]  /*5640*/  @!P0 BRA `(.L_x_83) ;  /* 0x00000000000c8947 */ /* 0x001fec0003800000 */
[----:B------:R-:W-:Y:S02]  /*5650*/  MOV R4, R20 ;  /* 0x0000001400047202 */ /* 0x000fe40000000f00 */
[----:B------:R-:W-:-:S07]  /*5660*/  MOV R6, 0x5680 ;  /* 0x0000568000067802 */ /* 0x000fce0000000f00 */
[----:B------:R-:W-:Y:S05]  /*5670*/  CALL.REL.NOINC `($__internal_0_$__cuda_sm3x_div_rn_noftz_f32_slowpath) ;  /* 0x0000000000207944 */ /* 0x000fea0003c00000 */
.L_x_83:
[----:B------:R-:W-:Y:S05]  /*5680*/  BSYNC.RECONVERGENT B2 ;  /* 0x0000000000027941 */ /* 0x000fea0003800200 */
.L_x_82:
[----:B------:R-:W0:Y:S01]  /*5690*/  LDCU UR5, c[0x0][0x3ac] ;  /* 0x00007580ff0577ac */ /* 0x000e220008000800 */
[----:B------:R-:W1:Y:S01]  /*56a0*/  LDC.64 R2, c[0x0][0x398] ;  /* 0x0000e600ff027b82 */ /* 0x000e620000000a00 */
[----:B0-----:R-:W-:-:S05]  /*56b0*/  MOV R7, UR5 ;  /* 0x0000000500077c02 */ /* 0x001fca0008000f00 */
[----:B------:R-:W-:-:S04]  /*56c0*/  IMAD R7, R0, R7, UR4 ;  /* 0x0000000400077e24 */ /* 0x000fc8000f8e0207 */
[----:B-1----:R-:W-:-:S05]  /*56d0*/  IMAD.WIDE.U32 R2, R7, 0x4, R2 ;  /* 0x0000000407027825 */ /* 0x002fca00078e0002 */
[----:B------:R-:W-:Y:S01]  /*56e0*/  STG.E desc[UR16][R2.64], R5 ;  /* 0x0000000502007986 */ /* 0x000fe2000c101910 */
[----:B------:R-:W-:Y:S05]  /*56f0*/  EXIT ;  /* 0x000000000000794d */ /* 0x000fea0003800000 */
        .weak           $__internal_0_$__cuda_sm3x_div_rn_noftz_f32_slowpath
        .type           $__internal_0_$__cuda_sm3x_div_rn_noftz_f32_slowpath,@function
        .size           $__internal_0_$__cuda_sm3x_div_rn_noftz_f32_slowpath,(.L_x_139 - $__internal_0_$__cuda_sm3x_div_rn_noftz_f32_slowpath)
$__internal_0_$__cuda_sm3x_div_rn_noftz_f32_slowpath:
[----:B------:R-:W-:Y:S01]  /*5700*/  SHF.R.U32.HI R5, RZ, 0x17, R4 ;  /* 0x00000017ff057819 */ /* 0x000fe20000011604 */
[----:B------:R-:W-:Y:S01]  /*5710*/  BSSY.RECONVERGENT B0, `(.L_x_84) ;  /* 0x0000064000007945 */ /* 0x000fe20003800200 */
[----:B------:R-:W-:Y:S02]  /*5720*/  SHF.R.U32.HI R8, RZ, 0x17, R19 ;  /* 0x00000017ff087819 */ /* 0x000fe40000011613 */
[----:B------:R-:W-:Y:S02]  /*5730*/  LOP3.LUT R5, R5, 0xff, RZ, 0xc0, !PT ;  /* 0x000000ff05057812 */ /* 0x000fe400078ec0ff */
[----:B------:R-:W-:Y:S02]  /*5740*/  LOP3.LUT R8, R8, 0xff, RZ, 0xc0, !PT ;  /* 0x000000ff08087812 */ /* 0x000fe400078ec0ff */
[----:B------:R-:W-:Y:S02]  /*5750*/  IADD3 R7, PT, PT, R5, -0x1, RZ ;  /* 0xffffffff05077810 */ /* 0x000fe40007ffe0ff */
[----:B------:R-:W-:-:S02]  /*5760*/  IADD3 R9, PT, PT, R8, -0x1, RZ ;  /* 0xffffffff08097810 */ /* 0x000fc40007ffe0ff */
[----:B------:R-:W-:-:S04]  /*5770*/  ISETP.GT.U32.AND P3, PT, R7, 0xfd, PT ;  /* 0x000000fd0700780c */ /* 0x000fc80003f64070 */
[----:B------:R-:W-:-:S13]  /*5780*/  ISETP.GT.U32.OR P3, PT, R9, 0xfd, P3 ;  /* 0x000000fd0900780c */ /* 0x000fda0001f64470 */
[----:B------:R-:W-:Y:S01]  /*5790*/  @!P3 MOV R7, RZ ;  /* 0x000000ff0007b202 */ /* 0x000fe20000000f00 */
[----:B------:R-:W-:Y:S06]  /*57a0*/  @!P3 BRA `(.L_x_85) ;  /* 0x000000000064b947 */ /* 0x000fec0003800000 */
[----:B------:R-:W-:Y:S02]  /*57b0*/  FSETP.GTU.FTZ.AND P3, PT, |R19|, +INF , PT ;  /* 0x7f8000001300780b */ /* 0x000fe40003f7c200 */
[----:B------:R-:W-:-:S04]  /*57c0*/  FSETP.GTU.FTZ.AND P5, PT, |R4|, +INF , PT ;  /* 0x7f8000000400780b */ /* 0x000fc80003fbc200 */
[----:B------:R-:W-:-:S13]  /*57d0*/  PLOP3.LUT P3, PT, P3, P5, PT, 0xf8, 0x8f ;  /* 0x00000000008f781c */ /* 0x000fda0001f6bf70 */
[----:B------:R-:W-:Y:S05]  /*57e0*/  @P3 BRA `(.L_x_86) ;  /* 0x0000000400543947 */ /* 0x000fea0003800000 */
[----:B------:R-:W-:-:S13]  /*57f0*/  LOP3.LUT P3, RZ, R4, 0x7fffffff, R19, 0xc8, !PT ;  /* 0x7fffffff04ff7812 */ /* 0x000fda000786c813 */
[----:B------:R-:W-:Y:S05]  /*5800*/  @!P3 BRA `(.L_x_87) ;  /* 0x000000040044b947 */ /* 0x000fea0003800000 */
[C---:B------:R-:W-:Y:S02]  /*5810*/  FSETP.NEU.FTZ.AND P6, PT, |R19|.reuse, +INF , PT ;  /* 0x7f8000001300780b */ /* 0x040fe40003fdd200 */
[----:B------:R-:W-:Y:S02]  /*5820*/  FSETP.NEU.FTZ.AND P5, PT, |R4|, +INF , PT ;  /* 0x7f8000000400780b */ /* 0x000fe40003fbd200 */
[----:B------:R-:W-:-:S11]  /*5830*/  FSETP.NEU.FTZ.AND P3, PT, |R19|, +INF , PT ;  /* 0x7f8000001300780b */ /* 0x000fd60003f7d200 */
[----:B------:R-:W-:Y:S05]  /*5840*/  @!P5 BRA !P6, `(.L_x_87) ;  /* 0x000000040034d947 */ /* 0x000fea0007000000 */
[----:B------:R-:W-:-:S04]  /*5850*/  LOP3.LUT P6, RZ, R19, 0x7fffffff, RZ, 0xc0, !PT ;  /* 0x7fffffff13ff7812 */ /* 0x000fc800078cc0ff */
[----:B------:R-:W-:-:S13]  /*5860*/  PLOP3.LUT P5, PT, P5, P6, PT, 0x2f, 0xf2 ;  /* 0x0000000000f2781c */ /* 0x000fda0002fac577 */
[----:B------:R-:W-:Y:S05]  /*5870*/  @P5 BRA `(.L_x_88) ;  /* 0x0000000400205947 */ /* 0x000fea0003800000 */
[----:B------:R-:W-:-:S04]  /*5880*/  LOP3.LUT P5, RZ, R4, 0x7fffffff, RZ, 0xc0, !PT ;  /* 0x7fffffff04ff7812 */ /* 0x000fc800078ac0ff */
[----:B------:R-:W-:-:S13]  /*5890*/  PLOP3.LUT P3, PT, P3, P5, PT, 0x2f, 0xf2 ;  /* 0x0000000000f2781c */ /* 0x000fda0001f6a577 */
[----:B------:R-:W-:Y:S05]  /*58a0*/  @P3 BRA `(.L_x_89) ;  /* 0x0000000400083947 */ /* 0x000fea0003800000 */
[----:B------:R-:W-:-:S04]  /*58b0*/  IADD3 R7, PT, PT, R8, -0x1, RZ ;  /* 0xffffffff08077810 */ /* 0x000fc80007ffe0ff */
[----:B------:R-:W-:Y:S02]  /*58c0*/  ISETP.GE.AND P3, PT, R7, RZ, PT ;  /* 0x000000ff0700720c */ /* 0x000fe40003f66270 */
[----:B------:R-:W-:-:S04]  /*58d0*/  IADD3 R7, PT, PT, R5, -0x1, RZ ;  /* 0xffffffff05077810 */ /* 0x000fc80007ffe0ff */
[----:B------:R-:W-:-:S07]  /*58e0*/  ISETP.GE.AND P5, PT, R7, RZ, PT ;  /* 0x000000ff0700720c */ /* 0x000fce0003fa6270 */
[----:B------:R-:W-:Y:S01]  /*58f0*/  @P3 MOV R7, RZ ;  /* 0x000000ff00073202 */ /* 0x000fe20000000f00 */
[----:B------:R-:W-:Y:S01]  /*5900*/  @!P3 FFMA R19, R19, 1.84467440737095516160e+19, RZ ;  /* 0x5f8000001313b823 */ /* 0x000fe200000000ff */
[----:B------:R-:W-:-:S04]  /*5910*/  @!P3 MOV R7, 0xffffffc0 ;  /* 0xffffffc00007b802 */ /* 0x000fc80000000f00 */
[----:B------:R-:W-:Y:S01]  /*5920*/  @!P5 FFMA R4, R4, 1.84467440737095516160e+19, RZ ;  /* 0x5f8000000404d823 */ /* 0x000fe200000000ff */
[----:B------:R-:W-:-:S07]  /*5930*/  @!P5 IADD3 R7, PT, PT, R7, 0x40, RZ ;  /* 0x000000400707d810 */ /* 0x000fce0007ffe0ff */
.L_x_85:
[----:B------:R-:W-:Y:S01]  /*5940*/  LEA R9, R5, 0xc0800000, 0x17 ;  /* 0xc080000005097811 */ /* 0x000fe200078eb8ff */
[----:B------:R-:W-:Y:S01]  /*5950*/  BSSY.RECONVERGENT B1, `(.L_x_90) ;  /* 0x0000036000017945 */ /* 0x000fe20003800200 */
[----:B------:R-:W-:Y:S02]  /*5960*/  IADD3 R8, PT, PT, R8, -0x7f, RZ ;  /* 0xffffff8108087810 */ /* 0x000fe40007ffe0ff */
[----:B------:R-:W-:-:S03]  /*5970*/  IADD3 R16, PT, PT, -R9, R4, RZ ;  /* 0x0000000409107210 */ /* 0x000fc60007ffe1ff */
[----:B------:R-:W-:Y:S01]  /*5980*/  IMAD R4, R8, -0x800000, R19 ;  /* 0xff80000008047824 */ /* 0x000fe200078e0213 */
[----:B------:R-:W0:Y:S01]  /*5990*/  MUFU.RCP R10, R16 ;  /* 0x00000010000a7308 */ /* 0x000e220000001000 */
[----:B------:R-:W-:Y:S01]  /*59a0*/  FADD.FTZ R9, -R16, -RZ ;  /* 0x800000ff10097221 */ /* 0x000fe20000010100 */
[----:B------:R-:W-:-:S04]  /*59b0*/  IADD3 R8, PT, PT, R8, 0x7f, -R5 ;  /* 0x0000007f08087810 */ /* 0x000fc80007ffe805 */
[----:B------:R-:W-:Y:S01]  /*59c0*/  IADD3 R7, PT, PT, R8, R7, RZ ;  /* 0x0000000708077210 */ /* 0x000fe20007ffe0ff */
[----:B0-----:R-:W-:-:S04]  /*59d0*/  FFMA R11, R10, R9, 1 ;  /* 0x3f8000000a0b7423 */ /* 0x001fc80000000009 */
[----:B------:R-:W-:-:S04]  /*59e0*/  FFMA R11, R10, R11, R10 ;  /* 0x0000000b0a0b7223 */ /* 0x000fc8000000000a */
[----:B------:R-:W-:-:S04]  /*59f0*/  FFMA R10, R4, R11, RZ ;  /* 0x0000000b040a7223 */ /* 0x000fc800000000ff */
[----:B------:R-:W-:-:S04]  /*5a00*/  FFMA R14, R9, R10, R4 ;  /* 0x0000000a090e7223 */ /* 0x000fc80000000004 */
[----:B------:R-:W-:-:S04]  /*5a10*/  FFMA R14, R11, R14, R10 ;  /* 0x0000000e0b0e7223 */ /* 0x000fc8000000000a */
[----:B------:R-:W-:-:S04]  /*5a20*/  FFMA R9, R9, R14, R4 ;  /* 0x0000000e09097223 */ /* 0x000fc80000000004 */
[----:B------:R-:W-:-:S05]  /*5a30*/  FFMA R4, R11, R9, R14 ;  /* 0x000000090b047223 */ /* 0x000fca000000000e */
[----:B------:R-:W-:-:S04]  /*5a40*/  SHF.R.U32.HI R5, RZ, 0x17, R4 ;  /* 0x00000017ff057819 */ /* 0x000fc80000011604 */
[----:B------:R-:W-:-:S04]  /*5a50*/  LOP3.LUT R8, R5, 0xff, RZ, 0xc0, !PT ;  /* 0x000000ff05087812 */ /* 0x000fc800078ec0ff */
[----:B------:R-:W-:-:S04]  /*5a60*/  IADD3 R5, PT, PT, R8, R7, RZ ;  /* 0x0000000708057210 */ /* 0x000fc80007ffe0ff */
[----:B------:R-:W-:-:S04]  /*5a70*/  IADD3 R8, PT, PT, R5, -0x1, RZ ;  /* 0xffffffff05087810 */ /* 0x000fc80007ffe0ff */
[----:B------:R-:W-:-:S13]  /*5a80*/  ISETP.GE.U32.AND P3, PT, R8, 0xfe, PT ;  /* 0x000000fe0800780c */ /* 0x000fda0003f66070 */
[----:B------:R-:W-:Y:S05]  /*5a90*/  @!P3 BRA `(.L_x_91) ;  /* 0x000000000080b947 */ /* 0x000fea0003800000 */
[----:B------:R-:W-:-:S13]  /*5aa0*/  ISETP.GT.AND P3, PT, R5, 0xfe, PT ;  /* 0x000000fe0500780c */ /* 0x000fda0003f64270 */
[----:B------:R-:W-:Y:S05]  /*5ab0*/  @P3 BRA `(.L_x_92) ;  /* 0x00000000006c3947 */ /* 0x000fea0003800000 */
[----:B------:R-:W-:-:S13]  /*5ac0*/  ISETP.GE.AND P3, PT, R5, 0x1, PT ;  /* 0x000000010500780c */ /* 0x000fda0003f66270 */
[----:B------:R-:W-:Y:S05]  /*5ad0*/  @P3 BRA `(.L_x_93) ;  /* 0x0000000000743947 */ /* 0x000fea0003800000 */
[----:B------:R-:W-:Y:S02]  /*5ae0*/  ISETP.GE.AND P3, PT, R5, -0x18, PT ;  /* 0xffffffe80500780c */ /* 0x000fe40003f66270 */
[----:B------:R-:W-:-:S11]  /*5af0*/  LOP3.LUT R4, R4, 0x80000000, RZ, 0xc0, !PT ;  /* 0x8000000004047812 */ /* 0x000fd600078ec0ff */
[----:B------:R-:W-:Y:S05]  /*5b00*/  @!P3 BRA `(.L_x_93) ;  /* 0x000000000068b947 */ /* 0x000fea0003800000 */
[CCC-:B------:R-:W-:Y:S01]  /*5b10*/  FFMA.RZ R7, R11.reuse, R9.reuse, R14.reuse ;  /* 0x000000090b077223 */ /* 0x1c0fe2000000c00e */
[CCC-:B------:R-:W-:Y:S01]  /*5b20*/  FFMA.RP R8, R11.reuse, R9.reuse, R14.reuse ;  /* 0x000000090b087223 */ /* 0x1c0fe2000000800e */
[----:B------:R-:W-:Y:S01]  /*5b30*/  FFMA.RM R11, R11, R9, R14 ;  /* 0x000000090b0b7223 */ /* 0x000fe2000000400e */
[----:B------:R-:W-:Y:S02]  /*5b40*/  IADD3 R9, PT, PT, R5, 0x20, RZ ;  /* 0x0000002005097810 */ /* 0x000fe40007ffe0ff */
[----:B------:R-:W-:Y:S02]  /*5b50*/  LOP3.LUT R7, R7, 0x7fffff, RZ, 0xc0, !PT ;  /* 0x007fffff07077812 */ /* 0x000fe400078ec0ff */
[----:B------:R-:W-:Y:S02]  /*5b60*/  ISETP.NE.AND P6, PT, R5, RZ, PT ;  /* 0x000000ff0500720c */ /* 0x000fe40003fc5270 */
[----:B------:R-:W-:Y:S02]  /*5b70*/  LOP3.LUT R10, R7, 0x800000, RZ, 0xfc, !PT ;  /* 0x00800000070a7812 */ /* 0x000fe400078efcff */
[----:B------:R-:W-:-:S02]  /*5b80*/  ISETP.NE.AND P5, PT, R5, RZ, PT ;  /* 0x000000ff0500720c */ /* 0x000fc40003fa5270 */
[----:B------:R-:W-:Y:S02]  /*5b90*/  IADD3 R5, PT, PT, -R5, RZ, RZ ;  /* 0x000000ff05057210 */ /* 0x000fe40007ffe1ff */
[----:B------:R-:W-:Y:S02]  /*5ba0*/  SHF.L.U32 R9, R10, R9, RZ ;  /* 0x000000090a097219 */ /* 0x000fe400000006ff */
[----:B------:R-:W-:Y:S02]  /*5bb0*/  FSETP.NEU.FTZ.AND P3, PT, R8, R11, PT ;  /* 0x0000000b0800720b */ /* 0x000fe40003f7d000 */
[----:B------:R-:W-:Y:S02]  /*5bc0*/  SEL R5, R5, RZ, P6 ;  /* 0x000000ff05057207 */ /* 0x000fe40003000000 */
[----:B------:R-:W-:Y:S02]  /*5bd0*/  ISETP.NE.AND P5, PT, R9, RZ, P5 ;  /* 0x000000ff0900720c */ /* 0x000fe40002fa5270 */
[----:B------:R-:W-:-:S02]  /*5be0*/  SHF.R.U32.HI R10, RZ, R5, R10 ;  /* 0x00000005ff0a7219 */ /* 0x000fc4000001160a */
[----:B------:R-:W-:Y:S02]  /*5bf0*/  PLOP3.LUT P3, PT, P3, P5, PT, 0xf8, 0x8f ;  /* 0x00000000008f781c */ /* 0x000fe40001f6bf70 */
[----:B------:R-:W-:Y:S02]  /*5c00*/  SHF.R.U32.HI R5, RZ, 0x1, R10 ;  /* 0x00000001ff057819 */ /* 0x000fe4000001160a */
[----:B------:R-:W-:-:S04]  /*5c10*/  SEL R8, RZ, 0x1, !P3 ;  /* 0x00000001ff087807 */ /* 0x000fc80005800000 */
[----:B------:R-:W-:-:S04]  /*5c20*/  LOP3.LUT R7, R8, 0x1, R5, 0xf8, !PT ;  /* 0x0000000108077812 */ /* 0x000fc800078ef805 */
[----:B------:R-:W-:-:S04]  /*5c30*/  LOP3.LUT R10, R7, R10, RZ, 0xc0, !PT ;  /* 0x0000000a070a7212 */ /* 0x000fc800078ec0ff */
[----:B------:R-:W-:-:S04]  /*5c40*/  IADD3 R5, PT, PT, R5, R10, RZ ;  /* 0x0000000a05057210 */ /* 0x000fc80007ffe0ff */
[----:B------:R-:W-:Y:S01]  /*5c50*/  LOP3.LUT R4, R5, R4, RZ, 0xfc, !PT ;  /* 0x0000000405047212 */ /* 0x000fe200078efcff */
[----:B------:R-:W-:Y:S06]  /*5c60*/  BRA `(.L_x_93) ;  /* 0x0000000000107947 */ /* 0x000fec0003800000 */
.L_x_92:
[----:B------:R-:W-:-:S04]  /*5c70*/  LOP3.LUT R4, R4, 0x80000000, RZ, 0xc0, !PT ;  /* 0x8000000004047812 */ /* 0x000fc800078ec0ff */
[----:B------:R-:W-:Y:S01]  /*5c80*/  LOP3.LUT R4, R4, 0x7f800000, RZ, 0xfc, !PT ;  /* 0x7f80000004047812 */ /* 0x000fe200078efcff */
[----:B------:R-:W-:Y:S06]  /*5c90*/  BRA `(.L_x_93) ;  /* 0x0000000000047947 */ /* 0x000fec0003800000 */
.L_x_91:
[----:B------:R-:W-:-:S07]  /*5ca0*/  LEA R4, R7, R4, 0x17 ;  /* 0x0000000407047211 */ /* 0x000fce00078eb8ff */
.L_x_93:
[----:B------:R-:W-:Y:S05]  /*5cb0*/  BSYNC.RECONVERGENT B1 ;  /* 0x0000000000017941 */ /* 0x000fea0003800200 */
.L_x_90:
[----:B------:R-:W-:Y:S05]  /*5cc0*/  BRA `(.L_x_94) ;  /* 0x0000000000207947 */ /* 0x000fea0003800000 */
.L_x_89:
[----:B------:R-:W-:-:S04]  /*5cd0*/  LOP3.LUT R4, R4, 0x80000000, R19, 0x48, !PT ;  /* 0x8000000004047812 */ /* 0x000fc800078e4813 */
[----:B------:R-:W-:Y:S01]  /*5ce0*/  LOP3.LUT R4, R4, 0x7f800000, RZ, 0xfc, !PT ;  /* 0x7f80000004047812 */ /* 0x000fe200078efcff */
[----:B------:R-:W-:Y:S06]  /*5cf0*/  BRA `(.L_x_94) ;  /* 0x0000000000147947 */ /* 0x000fec0003800000 */
.L_x_88:
[----:B------:R-:W-:Y:S01]  /*5d00*/  LOP3.LUT R4, R4, 0x80000000, R19, 0x48, !PT ;  /* 0x8000000004047812 */ /* 0x000fe200078e4813 */
[----:B------:R-:W-:Y:S06]  /*5d10*/  BRA `(.L_x_94) ;  /* 0x00000000000c7947 */ /* 0x000fec0003800000 */
.L_x_87:
[----:B------:R-:W0:Y:S01]  /*5d20*/  MUFU.RSQ R4, -QNAN ;  /* 0xffc0000000047908 */ /* 0x000e220000001400 */
[----:B------:R-:W-:Y:S05]  /*5d30*/  BRA `(.L_x_94) ;  /* 0x0000000000047947 */ /* 0x000fea0003800000 */
.L_x_86:
[----:B------:R-:W-:-:S07]  /*5d40*/  FADD.FTZ R4, R19, R4 ;  /* 0x0000000413047221 */ /* 0x000fce0000010000 */
.L_x_94:
[----:B------:R-:W-:Y:S05]  /*5d50*/  BSYNC.RECONVERGENT B0 ;  /* 0x0000000000007941 */ /* 0x000fea0003800200 */
.L_x_84:
[----:B------:R-:W-:Y:S01]  /*5d60*/  HFMA2 R7, -RZ, RZ, 0, 0 ;  /* 0x00000000ff077431 */ /* 0x000fe200000001ff */
[----:B0-----:R-:W-:-:S03]  /*5d70*/  MOV R5, R4 ;  /* 0x0000000400057202 */ /* 0x001fc60000000f00 */
[----:B------:R-:W-:Y:S05]  /*5d80*/  RET.REL.NODEC R6 `(_Z23flash_attention_forwardPfS_S_S_iiiifii) ;  /* 0xffffffa0069c7950 */ /* 0x000fea0003c3ffff */
.L_x_95:
[----:B------:R-:W-:-:S00]  /*5d90*/  BRA `(.L_x_95) ;  /* 0xfffffffc00fc7947 */ /* 0x000fc0000383ffff */
[----:B------:R-:W-:-:S00]  /*5da0*/  NOP ;  /* 0x0000000000007918 */ /* 0x000fc00000000000 */
        /* <DEDUP_REMOVED lines=13> */
.L_x_139:


//--------------------- .text._Z8conv_bmmPfS_S_iiii --------------------------
	.section	.text._Z8conv_bmmPfS_S_iiii,"ax",@progbits
	.align	128
        .global         _Z8conv_bmmPfS_S_iiii
        .type           _Z8conv_bmmPfS_S_iiii,@function
        .size           _Z8conv_bmmPfS_S_iiii,(.L_x_141 - _Z8conv_bmmPfS_S_iiii)
        .other          _Z8conv_bmmPfS_S_iiii,@"STO_CUDA_ENTRY STV_DEFAULT"
_Z8conv_bmmPfS_S_iiii:
.text._Z8conv_bmmPfS_S_iiii:
[----:B------:R-:W-:Y:S01]  /*0000*/  LDC R1, c[0x0][0x37c] ;  /* 0x0000df00ff017b82 */ /* 0x000fe20000000800 */
[----:B------:R-:W0:Y:S07]  /*0010*/  S2R R10, SR_TID.X ;  /* 0x00000000000a7919 */ /* 0x000e2e0000002100 */
[----:B------:R-:W1:Y:S01]  /*0020*/  LDC R5, c[0x0][0x39c] ;  /* 0x0000e700ff057b82 */ /* 0x000e620000000800 */
[----:B0-----:R-:W-:-:S04]  /*0030*/  SHF.L.U32 R10, R10, 0x6, RZ ;  /* 0x000000060a0a7819 */ /* 0x001fc800000006ff */
[----:B-1----:R-:W-:-:S13]  /*0040*/  ISETP.GE.AND P0, PT, R10, R5, PT ;  /* 0x000000050a00720c */ /* 0x002fda0003f06270 */
[----:B------:R-:W-:Y:S05]  /*0050*/  @P0 EXIT ;  /* 0x000000000000094d */ /* 0x000fea0003800000 */
[----:B------:R-:W0:Y:S01]  /*0060*/  LDC.64 R2, c[0x0][0x3a0] ;  /* 0x0000e800ff027b82 */ /* 0x000e220000000a00 */
[----:B------:R-:W1:Y:S01]  /*0070*/  S2R R8, SR_TID.Y ;  /* 0x0000000000087919 */ /* 0x000e620000002200 */
[----:B------:R-:W2:Y:S01]  /*0080*/  LDCU.64 UR4, c[0x0][0x358] ;  /* 0x00006b00ff0477ac */ /* 0x000ea20008000a00 */
[----:B------:R-:W-:-:S05]  /*0090*/  VIADDMNMX.U32 R5, R10, 0x40, R5, PT ;  /* 0x000000400a057846 */ /* 0x000fca0003800005 */
[----:B------:R-:W3:Y:S01]  /*00a0*/  S2UR UR6, SR_CTAID.X ;  /* 0x00000000000679c3 */ /* 0x000ee20000002500 */
[----:B0-----:R-:W-:Y:S02]  /*00b0*/  ISETP.GE.AND P0, PT, R2, 0x1, PT ;  /* 0x000000010200780c */ /* 0x001fe40003f06270 */
[----:B-1----:R-:W-:-:S04]  /*00c0*/  SHF.L.U32 R8, R8, 0x6, RZ ;  /* 0x0000000608087819 */ /* 0x002fc800000006ff */
[----:B------:R-:W-:-:S07]  /*00d0*/  VIADDMNMX R6, R8, 0x40, R3, PT ;  /* 0x0000004008067846 */ /* 0x000fce0003800103 */
[----:B--23--:R-:W-:Y:S05]  /*00e0*/  @!P0 BRA `(.L_x_96) ;  /* 0x0000000800208947 */ /* 0x00cfea0003800000 */
[----:B------:R-:W-:-:S07]  /*00f0*/  LOP3.LUT R4, R2, 0x7, RZ, 0xc0, !PT ;  /* 0x0000000702047812 */ /* 0x000fce00078ec0ff */
.L_x_104:
[----:B0-----:R-:W0:Y:S01]  /*0100*/  LDCU UR7, c[0x0][0x3a4] ;  /* 0x00007480ff0777ac */ /* 0x001e220008000800 */
[----:B------:R-:W-:Y:S01]  /*0110*/  BSSY.RECONVERGENT B0, `(.L_x_97) ;  /* 0x0000081000007945 */ /* 0x000fe20003800200 */
[----:B0-----:R-:W-:-:S13]  /*0120*/  ISETP.GE.AND P0, PT, R8, UR7, PT ;  /* 0x0000000708007c0c */ /* 0x001fda000bf06270 */
[----:B------:R-:W-:Y:S05]  /*0130*/  @P0 BRA `(.L_x_98) ;  /* 0x0000000400f80947 */ /* 0x000fea0003800000 */
[----:B------:R-:W0:Y:S01]  /*0140*/  LDC R3, c[0x0][0x39c] ;  /* 0x0000e700ff037b82 */ /* 0x000e220000000800 */
[----:B------:R-:W1:Y:S01]  /*0150*/  LDCU UR7, c[0x0][0x3a0] ;  /* 0x00007400ff0777ac */ /* 0x000e620008000800 */
[----:B0-----:R-:W-:Y:S01]  /*0160*/  IMAD R2, R3, UR6, R10 ;  /* 0x0000000603027c24 */ /* 0x001fe2000f8e020a */
[----:B------:R-:W-:-:S03]  /*0170*/  MOV R3, R8 ;  /* 0x0000000800037202 */ /* 0x000fc60000000f00 */
[----:B-1----:R-:W-:-:S07]  /*0180*/  IMAD R2, R2, UR7, RZ ;  /* 0x0000000702027c24 */ /* 0x002fce000f8e02ff */
.L_x_103:
[----:B0-----:R-:W0:Y:S01]  /*0190*/  LDC R0, c[0x0][0x3a0] ;  /* 0x0000e800ff007b82 */ /* 0x001e220000000800 */
[----:B------:R-:W-:Y:S01]  /*01a0*/  HFMA2 R7, -RZ, RZ, 0, 0 ;  /* 0x00000000ff077431 */ /* 0x000fe200000001ff */
[----:B------:R-:W-:Y:S02]  /*01b0*/  MOV R14, RZ ;  /* 0x000000ff000e7202 */ /* 0x000fe40000000f00 */
[----:B0-----:R-:W-:-:S13]  /*01c0*/  ISETP.GE.U32.AND P0, PT, R0, 0x8, PT ;  /* 0x000000080000780c */ /* 0x001fda0003f06070 */
[----:B------:R-:W-:Y:S05]  /*01d0*/  @!P0 BRA `(.L_x_99) ;  /* 0x0000000000b88947 */ /* 0x000fea0003800000 */
[----:B------:R-:W-:Y:S02]  /*01e0*/  LOP3.LUT R7, R0, 0x7ffffff8, RZ, 0xc0, !PT ;  /* 0x7ffffff800077812 */ /* 0x000fe400078ec0ff */
[----:B------:R-:W-:Y:S02]  /*01f0*/  MOV R14, RZ ;  /* 0x000000ff000e7202 */ /* 0x000fe40000000f00 */
[----:B------:R-:W-:Y:S02]  /*0200*/  MOV R9, R2 ;  /* 0x0000000200097202 */ /* 0x000fe40000000f00 */
[----:B------:R-:W-:Y:S02]  /*0210*/  MOV R11, R3 ;  /* 0x00000003000b7202 */ /* 0x000fe40000000f00 */
[----:B------:R-:W-:-:S07]  /*0220*/  IADD3 R20, PT, PT, -R7, RZ, RZ ;  /* 0x000000ff07147210 */ /* 0x000fce0007ffe1ff */
.L_x_100:
[----:B------:R-:W0:Y:S08]  /*0230*/  LDC.64 R12, c[0x0][0x380] ;  /* 0x0000e000ff0c7b82 */ /* 0x000e300000000a00 */
[----:B------:R-:W1:Y:S08]  /*0240*/  LDC.64 R22, c[0x0][0x388] ;  /* 0x0000e200ff167b82 */ /* 0x000e700000000a00 */
[----:B------:R-:W2:Y:S01]  /*0250*/  LDC R21, c[0x0][0x3a4] ;  /* 0x0000e900ff157b82 */ /* 0x000ea20000000800 */
[----:B0-----:R-:W-:-:S05]  /*0260*/  IMAD.WIDE R12, R9, 0x4, R12 ;  /* 0x00000004090c7825 */ /* 0x001fca00078e020c */
[----:B------:R-:W3:Y:S01]  /*0270*/  LDG.E R15, desc[UR4][R12.64] ;  /* 0x000000040c0f7981 */ /* 0x000ee2000c1e1900 */
[----:B-1----:R-:W-:-:S03]  /*0280*/  IMAD.WIDE R22, R11, 0x4, R22 ;  /* 0x000000040b167825 */ /* 0x002fc600078e0216 */
[----:B------:R-:W4:Y:S04]  /*0290*/  LDG.E R18, desc[UR4][R12.64+0x4] ;  /* 0x000004040c127981 */ /* 0x000f28000c1e1900 */
[----:B------:R2:W3:Y:S04]  /*02a0*/  LDG.E R28, desc[UR4][R22.64] ;  /* 0x00000004161c7981 */ /* 0x0004e8000c1e1900 */
[----:B------:R-:W5:Y:S01]  /*02b0*/  LDG.E R26, desc[UR4][R12.64+0x8] ;  /* 0x000008040c1a7981 */ /* 0x000f62000c1e1900 */
[----:B--2---:R-:W-:-:S05]  /*02c0*/  IMAD.WIDE R22, R21, 0x4, R22 ;  /* 0x0000000415167825 */ /* 0x004fca00078e0216 */
[----:B------:R-:W4:Y:S01]  /*02d0*/  LDG.E R19, desc[UR4][R22.64] ;  /* 0x0000000416137981 */ /* 0x000f22000c1e1900 */
[----:B------:R-:W-:-:S05]  /*02e0*/  IMAD.WIDE R24, R21, 0x4, R22 ;  /* 0x0000000415187825 */ /* 0x000fca00078e0216 */
[----:B------:R-:W5:Y:S01]  /*02f0*/  LDG.E R27, desc[UR4][R24.64] ;  /* 0x00000004181b7981 */ /* 0x000f62000c1e1900 */
[----:B------:R-:W-:-:S03]  /*0300*/  IMAD.WIDE R16, R21, 0x4, R24 ;  /* 0x0000000415107825 */ /* 0x000fc600078e0218 */
[----:B------:R-:W2:Y:S01]  /*0310*/  LDG.E R25, desc[UR4][R12.64+0x14] ;  /* 0x000014040c197981 */ /* 0x000ea2000c1e1900 */
[----:B---3--:R-:W-:Y:S01]  /*0320*/  FFMA R29, R15, R28, R14 ;  /* 0x0000001c0f1d7223 */ /* 0x008fe2000000000e */
[C---:B------:R-:W-:Y:S02]  /*0330*/  IMAD.WIDE R14, R21.reuse, 0x4, R16 ;  /* 0x00000004150e7825 */ /* 0x040fe400078e0210 */
[----:B------:R4:W3:Y:S02]  /*0340*/  LDG.E R28, desc[UR4][R16.64] ;  /* 0x00000004101c7981 */ /* 0x0008e4000c1e1900 */
[----:B----4-:R-:W-:Y:S01]  /*0350*/  FFMA R17, R18, R19, R29 ;  /* 0x0000001312117223 */ /* 0x010fe2000000001d */
[C---:B------:R-:W-:Y:S01]  /*0360*/  IMAD.WIDE R18, R21.reuse, 0x4, R14 ;  /* 0x0000000415127825 */ /* 0x040fe200078e020e */
[----:B------:R-:W3:Y:S03]  /*0370*/  LDG.E R29, desc[UR4][R12.64+0xc] ;  /* 0x00000c040c1d7981 */ /* 0x000ee6000c1e1900 */
[----:B-----5:R-:W-:Y:S01]  /*0380*/  FFMA R26, R26, R27, R17 ;  /* 0x0000001b1a1a7223 */ /* 0x020fe20000000011 */
[----:B------:R-:W4:Y:S01]  /*0390*/  LDG.E R14, desc[UR4][R14.64] ;  /* 0x000000040e0e7981 */ /* 0x000f22000c1e1900 */
[----:B------:R-:W-:-:S03]  /*03a0*/  IMAD.WIDE R22, R21, 0x4, R18 ;  /* 0x0000000415167825 */ /* 0x000fc600078e0212 */
[----:B------:R-:W4:Y:S04]  /*03b0*/  LDG.E R27, desc[UR4][R12.64+0x10] ;  /* 0x000010040c1b7981 */ /* 0x000f28000c1e1900 */
[----:B------:R-:W2:Y:S01]  /*03c0*/  LDG.E R18, desc[UR4][R18.64] ;  /* 0x0000000412127981 */ /* 0x000ea2000c1e1900 */
[----:B------:R-:W-:-:S03]  /*03d0*/  IMAD.WIDE R16, R21, 0x4, R22 ;  /* 0x0000000415107825 */ /* 0x000fc600078e0216 */
[----:B------:R-:W5:Y:S04]  /*03e0*/  LDG.E R24, desc[UR4][R22.64] ;  /* 0x0000000416187981 */ /* 0x000f68000c1e1900 */
[----:B------:R-:W5:Y:S04]  /*03f0*/  LDG.E R15, desc[UR4][R12.64+0x18] ;  /* 0x000018040c0f7981 */ /* 0x000f68000c1e1900 */
[----:B------:R-:W5:Y:S04]  /*0400*/  LDG.E R19, desc[UR4][R12.64+0x1c] ;  /* 0x00001c040c137981 */ /* 0x000f68000c1e1900 */
[----:B------:R-:W5:Y:S01]  /*0410*/  LDG.E R16, desc[UR4][R16.64] ;  /* 0x0000000410107981 */ /* 0x000f62000c1e1900 */
[----:B------:R-:W-:-:S04]  /*0420*/  IADD3 R20, PT, PT, R20, 0x8, RZ ;  /* 0x0000000814147810 */ /* 0x000fc80007ffe0ff */
[----:B------:R-:W-:Y:S02]  /*0430*/  ISETP.NE.AND P0, PT, R20, RZ, PT ;  /* 0x000000ff1400720c */ /* 0x000fe40003f05270 */
[----:B------:R-:W-:Y:S02]  /*0440*/  LEA R11, R21, R11, 0x3 ;  /* 0x0000000b150b7211 */ /* 0x000fe400078e18ff */
[----:B------:R-:W-:Y:S01]  /*0450*/  IADD3 R9, PT, PT, R9, 0x8, RZ ;  /* 0x0000000809097810 */ /* 0x000fe20007ffe0ff */
[----:B---3--:R-:W-:-:S04]  /*0460*/  FFMA R26, R29, R28, R26 ;  /* 0x0000001c1d1a7223 */ /* 0x008fc8000000001a */
[----:B----4-:R-:W-:-:S04]  /*0470*/  FFMA R14, R27, R14, R26 ;  /* 0x0000000e1b0e7223 */ /* 0x010fc8000000001a */
[----:B--2---:R-:W-:-:S04]  /*0480*/  FFMA R14, R25, R18, R14 ;  /* 0x00000012190e7223 */ /* 0x004fc8000000000e */
[----:B-----5:R-:W-:-:S04]  /*0490*/  FFMA R14, R15, R24, R14 ;  /* 0x000000180f0e7223 */ /* 0x020fc8000000000e */
[----:B------:R-:W-:Y:S01]  /*04a0*/  FFMA R14, R19, R16, R14 ;  /* 0x00000010130e7223 */ /* 0x000fe2000000000e */
[----:B------:R-:W-:Y:S06]  /*04b0*/  @P0 BRA `(.L_x_100) ;  /* 0xfffffffc005c0947 */ /* 0x000fec000383ffff */
.L_x_99:
[----:B------:R-:W-:-:S13]  /*04c0*/  ISETP.NE.AND P0, PT, R4, RZ, PT ;  /* 0x000000ff0400720c */ /* 0x000fda0003f05270 */
[----:B------:R-:W-:Y:S05]  /*04d0*/  @!P0 BRA `(.L_x_101) ;  /* 0x0000000000e08947 */ /* 0x000fea0003800000 */
[----:B------:R-:W-:Y:S02]  /*04e0*/  IADD3 R9, PT, PT, R4, -0x1, RZ ;  /* 0xffffffff04097810 */ /* 0x000fe40007ffe0ff */
[----:B------:R-:W-:Y:S02]  /*04f0*/  LOP3.LUT P1, R15, R0, 0x3, RZ, 0xc0, !PT ;  /* 0x00000003000f7812 */ /* 0x000fe4000782c0ff */
[----:B------:R-:W-:-:S13]  /*0500*/  ISETP.GE.U32.AND P0, PT, R9, 0x3, PT ;  /* 0x000000030900780c */ /* 0x000fda0003f06070 */
[----:B------:R-:W-:Y:S05]  /*0510*/  @!P0 BRA `(.L_x_102) ;  /* 0x00000000005c8947 */ /* 0x000fea0003800000 */
[----:B------:R-:W0:Y:S01]  /*0520*/  LDC R23, c[0x0][0x3a4] ;  /* 0x0000e900ff177b82 */ /* 0x000e220000000800 */
[----:B------:R-:W-:-:S07]  /*0530*/  IADD3 R9, PT, PT, R2, R7, RZ ;  /* 0x0000000702097210 */ /* 0x000fce0007ffe0ff */
[----:B------:R-:W1:Y:S08]  /*0540*/  LDC.64 R16, c[0x0][0x388] ;  /* 0x0000e200ff107b82 */ /* 0x000e700000000a00 */
[----:B------:R-:W2:Y:S01]  /*0550*/  LDC.64 R12, c[0x0][0x380] ;  /* 0x0000e000ff0c7b82 */ /* 0x000ea20000000a00 */
[----:B0-----:R-:W-:-:S04]  /*0560*/  IMAD R11, R7, R23, R3 ;  /* 0x00000017070b7224 */ /* 0x001fc800078e0203 */
[----:B-1----:R-:W-:-:S04]  /*0570*/  IMAD.WIDE R16, R11, 0x4, R16 ;  /* 0x000000040b107825 */ /* 0x002fc800078e0210 */
[----:B------:R-:W-:Y:S02]  /*0580*/  IMAD.WIDE R18, R23, 0x4, R16 ;  /* 0x0000000417127825 */ /* 0x000fe400078e0210 */
[----:B------:R-:W3:Y:S02]  /*0590*/  LDG.E R16, desc[UR4][R16.64] ;  /* 0x0000000410107981 */ /* 0x000ee4000c1e1900 */
[----:B--2---:R-:W-:-:S04]  /*05a0*/  IMAD.WIDE R12, R9, 0x4, R12 ;  /* 0x00000004090c7825 */ /* 0x004fc800078e020c */
[C---:B------:R-:W-:Y:S01]  /*05b0*/  IMAD.WIDE R20, R23.reuse, 0x4, R18 ;  /* 0x0000000417147825 */ /* 0x040fe200078e0212 */
[----:B------:R-:W3:Y:S04]  /*05c0*/  LDG.E R9, desc[UR4][R12.64] ;  /* 0x000000040c097981 */ /* 0x000ee8000c1e1900 */
[----:B------:R-:W2:Y:S01]  /*05d0*/  LDG.E R18, desc[UR4][R18.64] ;  /* 0x0000000412127981 */ /* 0x000ea2000c1e1900 */
[----:B------:R-:W-:-:S03]  /*05e0*/  IMAD.WIDE R22, R23, 0x4, R20 ;  /* 0x0000000417167825 */ /* 0x000fc600078e0214 */
[----:B------:R-:W2:Y:S04]  /*05f0*/  LDG.E R24, desc[UR4][R12.64+0x4] ;  /* 0x000004040c187981 */ /* 0x000ea8000c1e1900 */
[----:B------:R-:W4:Y:S04]  /*0600*/  LDG.E R11, desc[UR4][R20.64] ;  /* 0x00000004140b7981 */ /* 0x000f28000c1e1900 */
[----:B------:R-:W4:Y:S04]  /*0610*/  LDG.E R26, desc[UR4][R12.64+0x8] ;  /* 0x000008040c1a7981 */ /* 0x000f28000c1e1900 */
[----:B------:R-:W5:Y:S04]  /*0620*/  LDG.E R28, desc[UR4][R12.64+0xc] ;  /* 0x00000c040c1c7981 */ /* 0x000f68000c1e1900 */
[----:B------:R-:W5:Y:S01]  /*0630*/  LDG.E R22, desc[UR4][R22.64] ;  /* 0x0000000416167981 */ /* 0x000f62000c1e1900 */
[----:B------:R-:W-:Y:S01]  /*0640*/  IADD3 R7, PT, PT, R7, 0x4, RZ ;  /* 0x0000000407077810 */ /* 0x000fe20007ffe0ff */
[----:B---3--:R-:W-:-:S04]  /*0650*/  FFMA R9, R9, R16, R14 ;  /* 0x0000001009097223 */ /* 0x008fc8000000000e */
[----:B--2---:R-:W-:-:S04]  /*0660*/  FFMA R9, R24, R18, R9 ;  /* 0x0000001218097223 */ /* 0x004fc80000000009 */
[----:B----4-:R-:W-:-:S04]  /*0670*/  FFMA R9, R26, R11, R9 ;  /* 0x0000000b1a097223 */ /* 0x010fc80000000009 */
[----:B-----5:R-:W-:-:S07]  /*0680*/  FFMA R14, R28, R22, R9 ;  /* 0x000000161c0e7223 */ /* 0x020fce0000000009 */
.L_x_102:
[----:B------:R-:W-:Y:S05]  /*0690*/  @!P1 BRA `(.L_x_101) ;  /* 0x0000000000709947 */ /* 0x000fea0003800000 */
[----:B------:R-:W-:Y:S01]  /*06a0*/  ISETP.NE.AND P0, PT, R15, 0x1, PT ;  /* 0x000000010f00780c */ /* 0x000fe20003f05270 */
[----:B------:R-:W0:Y:S01]  /*06b0*/  LDC.64 R20, c[0x0][0x388] ;  /* 0x0000e200ff147b82 */ /* 0x000e220000000a00 */
[----:B------:R-:W-:-:S04]  /*06c0*/  LOP3.LUT R0, R0, 0x1, RZ, 0xc0, !PT ;  /* 0x0000000100007812 */ /* 0x000fc800078ec0ff */
[----:B------:R-:W-:-:S03]  /*06d0*/  ISETP.NE.U32.AND P1, PT, R0, 0x1, PT ;  /* 0x000000010000780c */ /* 0x000fc60003f25070 */
[----:B------:R-:W1:Y:S04]  /*06e0*/  LDC.64 R18, c[0x0][0x380] ;  /* 0x0000e000ff127b82 */ /* 0x000e680000000a00 */
[----:B------:R-:W-:-:S04]  /*06f0*/  @P0 IADD3 R9, PT, PT, R2, R7, RZ ;  /* 0x0000000702090210 */ /* 0x000fc80007ffe0ff */
[----:B------:R-:W2:Y:S08]  /*0700*/  @P0 LDC R22, c[0x0][0x3a4] ;  /* 0x0000e900ff160b82 */ /* 0x000eb00000000800 */
[----:B------:R-:W3:Y:S08]  /*0710*/  @!P1 LDC R0, c[0x0][0x3a4] ;  /* 0x0000e900ff009b82 */ /* 0x000ef00000000800 */
[----:B------:R-:W4:Y:S01]  /*0720*/  LDC.64 R12, c[0x0][0x380] ;  /* 0x0000e000ff0c7b82 */ /* 0x000f220000000a00 */
[----:B-1----:R-:W-:-:S05]  /*0730*/  @P0 IMAD.WIDE R18, R9, 0x4, R18 ;  /* 0x0000000409120825 */ /* 0x002fca00078e0212 */
[----:B------:R-:W5:Y:S02]  /*0740*/  @P0 LDG.E R15, desc[UR4][R18.64] ;  /* 0x00000004120f0981 */ /* 0x000f64000c1e1900 */
[----:B------:R-:W1:Y:S01]  /*0750*/  LDC.64 R16, c[0x0][0x388] ;  /* 0x0000e200ff107b82 */ /* 0x000e620000000a00 */
[C---:B--2---:R-:W-:Y:S01]  /*0760*/  @P0 IMAD R11, R7.reuse, R22, R3 ;  /* 0x00000016070b0224 */ /* 0x044fe200078e0203 */
[----:B------:R-:W-:-:S03]  /*0770*/  @P0 IADD3 R7, PT, PT, R7, 0x2, RZ ;  /* 0x0000000207070810 */ /* 0x000fc60007ffe0ff */
[----:B0-----:R-:W-:Y:S01]  /*0780*/  @P0 IMAD.WIDE R20, R11, 0x4, R20 ;  /* 0x000000040b140825 */ /* 0x001fe200078e0214 */
[----:B------:R-:W-:-:S03]  /*0790*/  @!P1 IADD3 R11, PT, PT, R2, R7, RZ ;  /* 0x00000007020b9210 */ /* 0x000fc60007ffe0ff */
[----:B---3--:R-:W-:Y:S01]  /*07a0*/  @!P1 IMAD R7, R7, R0, R3 ;  /* 0x0000000007079224 */ /* 0x008fe200078e0203 */
[----:B------:R-:W5:Y:S01]  /*07b0*/  @P0 LDG.E R9, desc[UR4][R20.64] ;  /* 0x0000000414090981 */ /* 0x000f62000c1e1900 */
[----:B------:R-:W-:-:S03]  /*07c0*/  @P0 IMAD.WIDE R22, R22, 0x4, R20 ;  /* 0x0000000416160825 */ /* 0x000fc600078e0214 */
[----:B------:R-:W2:Y:S01]  /*07d0*/  @P0 LDG.E R0, desc[UR4][R18.64+0x4] ;  /* 0x0000040412000981 */ /* 0x000ea2000c1e1900 */
[----:B----4-:R-:W-:-:S03]  /*07e0*/  @!P1 IMAD.WIDE R12, R11, 0x4, R12 ;  /* 0x000000040b0c9825 */ /* 0x010fc600078e020c */
[----:B------:R-:W2:Y:S04]  /*07f0*/  @P0 LDG.E R22, desc[UR4][R22.64] ;  /* 0x0000000416160981 */ /* 0x000ea8000c1e1900 */
[----:B------:R-:W3:Y:S01]  /*0800*/  @!P1 LDG.E R13, desc[UR4][R12.64] ;  /* 0x000000040c0d9981 */ /* 0x000ee2000c1e1900 */
[----:B-1----:R-:W-:-:S06]  /*0810*/  @!P1 IMAD.WIDE R16, R7, 0x4, R16 ;  /* 0x0000000407109825 */ /* 0x002fcc00078e0210 */
[----:B------:R-:W3:Y:S01]  /*0820*/  @!P1 LDG.E R16, desc[UR4][R16.64] ;  /* 0x0000000410109981 */ /* 0x000ee2000c1e1900 */
[----:B-----5:R-:W-:-:S04]  /*0830*/  @P0 FFMA R9, R15, R9, R14 ;  /* 0x000000090f090223 */ /* 0x020fc8000000000e */
[----:B--2---:R-:W-:-:S04]  /*0840*/  @P0 FFMA R14, R0, R22, R9 ;  /* 0x00000016000e0223 */ /* 0x004fc80000000009 */
[----:B---3--:R-:W-:-:S07]  /*0850*/  @!P1 FFMA R14, R13, R16, R14 ;  /* 0x000000100d0e9223 */ /* 0x008fce000000000e */
.L_x_101:
[----:B------:R-:W0:Y:S01]  /*0860*/  LDC R7, c[0x0][0x39c] ;  /* 0x0000e700ff077b82 */ /* 0x000e220000000800 */
[----:B------:R-:W1:Y:S07]  /*0870*/  LDCU UR7, c[0x0][0x3a4] ;  /* 0x00007480ff0777ac */ /* 0x000e6e0008000800 */
[----:B------:R-:W2:Y:S01]  /*0880*/  LDC.64 R12, c[0x0][0x390] ;  /* 0x0000e400ff0c7b82 */ /* 0x000ea20000000a00 */
[----:B0-----:R-:W-:-:S04]  /*0890*/  IMAD R0, R7, UR6, R10 ;  /* 0x0000000607007c24 */ /* 0x001fc8000f8e020a */
[----:B-1----:R-:W-:-:S04]  /*08a0*/  IMAD R7, R0, UR7, R3 ;  /* 0x0000000700077c24 */ /* 0x002fc8000f8e0203 */
[----:B--2---:R-:W-:-:S05]  /*08b0*/  IMAD.WIDE R12, R7, 0x4, R12 ;  /* 0x00000004070c7825 */ /* 0x004fca00078e020c */
[----:B------:R-:W2:Y:S01]  /*08c0*/  LDG.E R7, desc[UR4][R12.64] ;  /* 0x000000040c077981 */ /* 0x000ea2000c1e1900 */
[----:B------:R-:W-:-:S04]  /*08d0*/  IADD3 R3, PT, PT, R3, 0x1, RZ ;  /* 0x0000000103037810 */ /* 0x000fc80007ffe0ff */
[----:B------:R-:W-:Y:S01]  /*08e0*/  ISETP.GE.AND P0, PT, R3, R6, PT ;  /* 0x000000060300720c */ /* 0x000fe20003f06270 */
[----:B--2---:R-:W-:-:S05]  /*08f0*/  FADD R7, R7, R14 ;  /* 0x0000000e07077221 */ /* 0x004fca0000000000 */
[----:B------:R0:W-:Y:S07]  /*0900*/  STG.E desc[UR4][R12.64], R7 ;  /* 0x000000070c007986 */ /* 0x0001ee000c101904 */
[----:B------:R-:W-:Y:S05]  /*0910*/  @!P0 BRA `(.L_x_103) ;  /* 0xfffffff8001c8947 */ /* 0x000fea000383ffff */
.L_x_98:
[----:B------:R-:W-:Y:S05]  /*0920*/  BSYNC.RECONVERGENT B0 ;  /* 0x0000000000007941 */ /* 0x000fea0003800200 */
.L_x_97:
[----:B------:R-:W-:-:S04]  /*0930*/  IADD3 R10, PT, PT, R10, 0x1, RZ ;  /* 0x000000010a0a7810 */ /* 0x000fc80007ffe0ff */
[----:B------:R-:W-:-:S13]  /*0940*/  ISETP.GE.U32.AND P0, PT, R10, R5, PT ;  /* 0x000000050a00720c */ /* 0x000fda0003f06070 */
[----:B------:R-:W-:Y:S05]  /*0950*/  @!P0 BRA `(.L_x_104) ;  /* 0xfffffff400e88947 */ /* 0x000fea000383ffff */
[----:B------:R-:W-:Y:S05]  /*0960*/  EXIT ;  /* 0x000000000000794d */ /* 0x000fea0003800000 */
.L_x_96:
[C---:B------:R-:W-:Y:S02]  /*0970*/  IADD3 R7, PT, PT, R8.reuse, 0x1, RZ ;  /* 0x0000000108077810 */ /* 0x040fe40007ffe0ff */
[----:B------:R-:W-:Y:S02]  /*0980*/  IADD3 R4, PT, PT, R8, 0x3, RZ ;  /* 0x0000000308047810 */ /* 0x000fe40007ffe0ff */
[----:B------:R-:W-:-:S04]  /*0990*/  VIMNMX R9, PT, PT, R6, R7, !PT ;  /* 0x0000000706097248 */ /* 0x000fc80007fe0100 */
[----:B------:R-:W-:Y:S02]  /*09a0*/  IADD3 R0, PT, PT, R8, -R9, RZ ;  /* 0x8000000908007210 */ /* 0x000fe40007ffe0ff */
[----:B------:R-:W-:Y:S02]  /*09b0*/  LOP3.LUT R9, R9, 0x3, RZ, 0xc0, !PT ;  /* 0x0000000309097812 */ /* 0x000fe400078ec0ff */
[----:B------:R-:W-:Y:S02]  /*09c0*/  ISETP.GT.U32.AND P0, PT, R0, -0x4, PT ;  /* 0xfffffffc0000780c */ /* 0x000fe40003f04070 */
[----:B------:R-:W-:-:S11]  /*09d0*/  IADD3 R0, PT, PT, R8, 0x2, RZ ;  /* 0x0000000208007810 */ /* 0x000fd60007ffe0ff */
.L_x_110:
[----:B0-----:R-:W0:Y:S01]  /*09e0*/  LDC R11, c[0x0][0x3a4] ;  /* 0x0000e900ff0b7b82 */ /* 0x001e220000000800 */
[----:B------:R-:W-:Y:S01]  /*09f0*/  BSSY.RECONVERGENT B0, `(.L_x_105) ;  /* 0x0000030000007945 */ /* 0x000fe20003800200 */
[----:B0-----:R-:W-:-:S13]  /*0a00*/  ISETP.GE.AND P1, PT, R8, R11, PT ;  /* 0x0000000b0800720c */ /* 0x001fda0003f26270 */
[----:B-123--:R-:W-:Y:S05]  /*0a10*/  @P1 BRA `(.L_x_106) ;  /* 0x0000000000b41947 */ /* 0x00efea0003800000 */
[----:B------:R-:W0:Y:S01]  /*0a20*/  LDC R3, c[0x0][0x39c] ;  /* 0x0000e700ff037b82 */ /* 0x000e220000000800 */
[----:B------:R-:W-:Y:S01]  /*0a30*/  ISETP.NE.AND P1, PT, R9, RZ, PT ;  /* 0x000000ff0900720c */ /* 0x000fe20003f25270 */
[----:B------:R-:W-:Y:S01]  /*0a40*/  BSSY.RECONVERGENT B1, `(.L_x_107) ;  /* 0x0000017000017945 */ /* 0x000fe20003800200 */
[----:B------:R-:W-:Y:S01]  /*0a50*/  MOV R13, R8 ;  /* 0x00000008000d7202 */ /* 0x000fe20000000f00 */
[----:B0-----:R-:W-:-:S10]  /*0a60*/  IMAD R12, R3, UR6, R10 ;  /* 0x00000006030c7c24 */ /* 0x001fd4000f8e020a */
[----:B------:R-:W-:Y:S05]  /*0a70*/  @!P1 BRA `(.L_x_108) ;  /* 0x00000000004c9947 */ /* 0x000fea0003800000 */
[----:B------:R-:W0:Y:S01]  /*0a80*/  LDC.64 R2, c[0x0][0x390] ;  /* 0x0000e400ff027b82 */ /* 0x000e220000000a00 */
[----:B------:R-:W-:-:S04]  /*0a90*/  IMAD R13, R12, R11, R8 ;  /* 0x0000000b0c0d7224 */ /* 0x000fc800078e0208 */
[----:B0-----:R-:W-:-:S05]  /*0aa0*/  IMAD.WIDE R2, R13, 0x4, R2 ;  /* 0x000000040d027825 */ /* 0x001fca00078e0202 */
[----:B------:R-:W2:Y:S01]  /*0ab0*/  LDG.E R13, desc[UR4][R2.64] ;  /* 0x00000004020d7981 */ /* 0x000ea2000c1e1900 */
[----:B------:R-:W-:Y:S01]  /*0ac0*/  ISETP.NE.AND P1, PT, R9, 0x1, PT ;  /* 0x000000010900780c */ /* 0x000fe20003f25270 */
[----:B--2---:R-:W-:Y:S01]  /*0ad0*/  FADD R15, RZ, R13 ;  /* 0x0000000dff0f7221 */ /* 0x004fe20000000000 */
[----:B------:R-:W-:-:S04]  /*0ae0*/  MOV R13, R7 ;  /* 0x00000007000d7202 */ /* 0x000fc80000000f00 */
[----:B------:R0:W-:Y:S07]  /*0af0*/  STG.E desc[UR4][R2.64], R15 ;  /* 0x0000000f02007986 */ /* 0x0001ee000c101904 */
[----:B------:R-:W-:Y:S05]  /*0b00*/  @!P1 BRA `(.L_x_108) ;  /* 0x0000000000289947 */ /* 0x000fea0003800000 */
[----:B------:R-:W0:Y:S01]  /*0b10*/  LDG.E R13, desc[UR4][R2.64+0x4] ;  /* 0x00000404020d7981 */ /* 0x000e22000c1e1900 */
[----:B------:R-:W-:Y:S01]  /*0b20*/  ISETP.NE.AND P1, PT, R9, 0x2, PT ;  /* 0x000000020900780c */ /* 0x000fe20003f25270 */
[----:B0-----:R-:W-:Y:S01]  /*0b30*/  FADD R15, RZ, R13 ;  /* 0x0000000dff0f7221 */ /* 0x001fe20000000000 */
[----:B------:R-:W-:-:S04]  /*0b40*/  MOV R13, R0 ;  /* 0x00000000000d7202 */ /* 0x000fc80000000f00 */
[----:B------:R1:W-:Y:S07]  /*0b50*/  STG.E desc[UR4][R2.64+0x4], R15 ;  /* 0x0000040f02007986 */ /* 0x0003ee000c101904 */
[----:B------:R-:W-:Y:S05]  /*0b60*/  @!P1 BRA `(.L_x_108) ;  /* 0x0000000000109947 */ /* 0x000fea0003800000 */
[----:B------:R-:W1:Y:S02]  /*0b70*/  LDG.E R13, desc[UR4][R2.64+0x8] ;  /* 0x00000804020d7981 */ /* 0x000e64000c1e1900 */
[----:B-1----:R-:W-:Y:S01]  /*0b80*/  FADD R15, RZ, R13 ;  /* 0x0000000dff0f7221 */ /* 0x002fe20000000000 */
[----:B------:R-:W-:-:S04]  /*0b90*/  MOV R13, R4 ;  /* 0x00000004000d7202 */ /* 0x000fc80000000f00 */
[----:B------:R2:W-:Y:S03]  /*0ba0*/  STG.E desc[UR4][R2.64+0x8], R15 ;  /* 0x0000080f02007986 */ /* 0x0005e6000c101904 */
.L_x_108:
[----:B------:R-:W-:Y:S05]  /*0bb0*/  BSYNC.RECONVERGENT B1 ;  /* 0x0000000000017941 */ /* 0x000fea0003800200 */
.L_x_107:
[----:B------:R-:W-:Y:S05]  /*0bc0*/  @P0 BRA `(.L_x_106) ;  /* 0x0000000000480947 */ /* 0x000fea0003800000 */
.L_x_109:
[----:B0123--:R-:W0:Y:S01]  /*0bd0*/  LDC.64 R2, c[0x0][0x390] ;  /* 0x0000e400ff027b82 */ /* 0x00fe220000000a00 */
[----:B------:R-:W-:-:S04]  /*0be0*/  IMAD R15, R12, R11, R13 ;  /* 0x0000000b0c0f7224 */ /* 0x000fc800078e020d */
[----:B0-----:R-:W-:-:S05]  /*0bf0*/  IMAD.WIDE R2, R15, 0x4, R2 ;  /* 0x000000040f027825 */ /* 0x001fca00078e0202 */
[----:B------:R-:W2:Y:S04]  /*0c00*/  LDG.E R14, desc[UR4][R2.64] ;  /* 0x00000004020e7981 */ /* 0x000ea8000c1e1900 */
[----:B------:R-:W3:Y:S04]  /*0c10*/  LDG.E R16, desc[UR4][R2.64+0x4] ;  /* 0x0000040402107981 */ /* 0x000ee8000c1e1900 */
[----:B------:R-:W4:Y:S04]  /*0c20*/  LDG.E R18, desc[UR4][R2.64+0x8] ;  /* 0x0000080402127981 */ /* 0x000f28000c1e1900 */
[----:B------:R-:W5:Y:S01]  /*0c30*/  LDG.E R20, desc[UR4][R2.64+0xc] ;  /* 0x00000c0402147981 */ /* 0x000f62000c1e1900 */
[----:B------:R-:W-:-:S04]  /*0c40*/  IADD3 R13, PT, PT, R13, 0x4, RZ ;  /* 0x000000040d0d7810 */ /* 0x000fc80007ffe0ff */
[----:B------:R-:W-:Y:S01]  /*0c50*/  ISETP.GE.AND P1, PT, R13, R6, PT ;  /* 0x000000060d00720c */ /* 0x000fe20003f26270 */
[----:B--2---:R-:W-:Y:S01]  /*0c60*/  FADD R15, RZ, R14 ;  /* 0x0000000eff0f7221 */ /* 0x004fe20000000000 */
[----:B---3--:R-:W-:-:S04]  /*0c70*/  FADD R17, RZ, R16 ;  /* 0x00000010ff117221 */ /* 0x008fc80000000000 */
[----:B------:R3:W-:Y:S01]  /*0c80*/  STG.E desc[UR4][R2.64], R15 ;  /* 0x0000000f02007986 */ /* 0x0007e2000c101904 */
[----:B----4-:R-:W-:-:S03]  /*0c90*/  FADD R19, RZ, R18 ;  /* 0x00000012ff137221 */ /* 0x010fc60000000000 */
[----:B------:R3:W-:Y:S01]  /*0ca0*/  STG.E desc[UR4][R2.64+0x4], R17 ;  /* 0x0000041102007986 */ /* 0x0007e2000c101904 */
[----:B-----5:R-:W-:-:S03]  /*0cb0*/  FADD R21, RZ, R20 ;  /* 0x00000014ff157221 */ /* 0x020fc60000000000 */
[----:B------:R3:W-:Y:S04]  /*0cc0*/  STG.E desc[UR4][R2.64+0x8], R19 ;  /* 0x0000081302007986 */ /* 0x0007e8000c101904 */
[----:B------:R3:W-:Y:S01]  /*0cd0*/  STG.E desc[UR4][R2.64+0xc], R21 ;  /* 0x00000c1502007986 */ /* 0x0007e2000c101904 */
[----:B------:R-:W-:Y:S05]  /*0ce0*/  @!P1 BRA `(.L_x_109) ;  /* 0xfffffffc00b89947 */ /* 0x000fea000383ffff */
.L_x_106:
[----:B------:R-:W-:Y:S05]  /*0cf0*/  BSYNC.RECONVERGENT B0 ;  /* 0x0000000000007941 */ /* 0x000fea0003800200 */
.L_x_105:
[----:B------:R-:W-:-:S04]  /*0d00*/  IADD3 R10, PT, PT, R10, 0x1, RZ ;  /* 0x000000010a0a7810 */ /* 0x000fc80007ffe0ff */
[----:B------:R-:W-:-:S13]  /*0d10*/  ISETP.GE.U32.AND P1, PT, R10, R5, PT ;  /* 0x000000050a00720c */ /* 0x000fda0003f26070 */
[----:B------:R-:W-:Y:S05]  /*0d20*/  @!P1 BRA `(.L_x_110) ;  /* 0xfffffffc002c9947 */ /* 0x000fea000383ffff */
[----:B------:R-:W-:Y:S05]  /*0d30*/  EXIT ;  /* 0x000000000000794d */ /* 0x000fea0003800000 */
.L_x_111:
        /* <DEDUP_REMOVED lines=12> */
.L_x_141:


//--------------------- .text._Z12shift_kernelPfS_iiiiiiii --------------------------
	.section	.text._Z12shift_kernelPfS_iiiiiiii,"ax",@progbits
	.align	128
        .global         _Z12shift_kernelPfS_iiiiiiii
        .type           _Z12shift_kernelPfS_iiiiiiii,@function
        .size           _Z12shift_kernelPfS_iiiiiiii,(.L_x_142 - _Z12shift_kernelPfS_iiiiiiii)
        .other          _Z12shift_kernelPfS_iiiiiiii,@"STO_CUDA_ENTRY STV_DEFAULT"
_Z12shift_kernelPfS_iiiiiiii:
.text._Z12shift_kernelPfS_iiiiiiii:
[----:B------:R-:W-:Y:S01]  /*0000*/  LDC R1, c[0x0][0x37c] ;  /* 0x0000df00ff017b82 */ /* 0x000fe20000000800 */
[----:B------:R-:W0:Y:S01]  /*0010*/  LDCU UR6, c[0x0][0x3a4] ;  /* 0x00007480ff0677ac */ /* 0x000e220008000800 */
[----:B------:R-:W1:Y:S06]  /*0020*/  S2R R0, SR_TID.X ;  /* 0x0000000000007919 */ /* 0x000e6c0000002100 */
[----:B------:R-:W2:Y:S01]  /*0030*/  LDC R4, c[0x0][0x3a8] ;  /* 0x0000ea00ff047b82 */ /* 0x000ea20000000800 */
[----:B0-----:R-:W-:-:S04]  /*0040*/  UIADD3 UR4, UPT, UPT, UR6, 0x20, URZ ;  /* 0x0000002006047890 */ /* 0x001fc8000fffe0ff */
[----:B------:R-:W-:-:S04]  /*0050*/  USHF.R.S32.HI UR5, URZ, 0x1f, UR4 ;  /* 0x0000001fff057899 */ /* 0x000fc80008011404 */
[----:B------:R-:W-:-:S04]  /*0060*/  ULEA.HI UR5, UR5, UR4, URZ, 0x5 ;  /* 0x0000000405057291 */ /* 0x000fc8000f8f28ff */
[----:B------:R-:W-:-:S06]  /*0070*/  USHF.R.S32.HI UR5, URZ, 0x5, UR5 ;  /* 0x00000005ff057899 */ /* 0x000fcc0008011405 */
[----:B-1----:R-:W-:-:S05]  /*0080*/  IMAD R0, R0, UR5, RZ ;  /* 0x0000000500007c24 */ /* 0x002fca000f8e02ff */
[----:B------:R-:W-:-:S04]  /*0090*/  ISETP.GE.U32.AND P0, PT, R0, UR6, PT ;  /* 0x0000000600007c0c */ /* 0x000fc8000bf06070 */
[----:B------:R-:W-:-:S13]  /*00a0*/  ISETP.GT.OR P0, PT, RZ, UR6, P0 ;  /* 0x00000006ff007c0c */ /* 0x000fda0008704670 */
[----:B--2---:R-:W-:Y:S05]  /*00b0*/  @P0 EXIT ;  /* 0x000000000000094d */ /* 0x004fea0003800000 */
[----:B------:R-:W0:Y:S01]  /*00c0*/  LDC R6, c[0x0][0x3ac] ;  /* 0x0000eb00ff067b82 */ /* 0x000e220000000800 */
[----:B------:R-:W1:Y:S01]  /*00d0*/  S2R R5, SR_TID.Y ;  /* 0x0000000000057919 */ /* 0x000e620000002200 */
[----:B------:R-:W2:Y:S01]  /*00e0*/  LDCU UR6, c[0x0][0x39c] ;  /* 0x00007380ff0677ac */ /* 0x000ea20008000800 */
[----:B------:R-:W-:Y:S01]  /*00f0*/  IADD3 R2, PT, PT, R4, 0x20, RZ ;  /* 0x0000002004027810 */ /* 0x000fe20007ffe0ff */
[----:B------:R-:W2:Y:S03]  /*0100*/  LDCU UR7, c[0x0][0x390] ;  /* 0x00007200ff0777ac */ /* 0x000ea60008000800 */
[----:B------:R-:W-:Y:S01]  /*0110*/  SHF.R.S32.HI R3, RZ, 0x1f, R2 ;  /* 0x0000001fff037819 */ /* 0x000fe20000011402 */
[----:B------:R-:W2:Y:S03]  /*0120*/  S2UR UR4, SR_CTAID.X ;  /* 0x00000000000479c3 */ /* 0x000ea60000002500 */
[----:B------:R-:W-:-:S04]  /*0130*/  LEA.HI R2, R3, R2, RZ, 0x5 ;  /* 0x0000000203027211 */ /* 0x000fc800078f28ff */
[----:B------:R-:W-:Y:S02]  /*0140*/  SHF.R.S32.HI R2, RZ, 0x5, R2 ;  /* 0x00000005ff027819 */ /* 0x000fe40000011402 */
[----:B0-----:R-:W-:Y:S01]  /*0150*/  ISETP.GE.AND P0, PT, R6, 0x1, PT ;  /* 0x000000010600780c */ /* 0x001fe20003f06270 */
[----:B--2---:R-:W-:Y:S02]  /*0160*/  UIMAD UR4, UR4, UR6, UR7 ;  /* 0x00000006040472a4 */ /* 0x004fe4000f8e0207 */
[----:B-1----:R-:W-:-:S10]  /*0170*/  IMAD R3, R2, R5, RZ ;  /* 0x0000000502037224 */ /* 0x002fd400078e02ff */
[----:B------:R-:W-:Y:S05]  /*0180*/  @!P0 EXIT ;  /* 0x000000000000894d */ /* 0x000fea0003800000 */
[----:B------:R-:W-:Y:S01]  /*0190*/  ISETP.GE.U32.AND P0, PT, R3, R4, PT ;  /* 0x000000040300720c */ /* 0x000fe20003f06070 */
[----:B------:R-:W-:Y:S01]  /*01a0*/  HFMA2 R7, -RZ, RZ, 0, 0 ;  /* 0x00000000ff077431 */ /* 0x000fe200000001ff */
[----:B------:R-:W-:Y:S01]  /*01b0*/  LOP3.LUT R5, R6, 0x7, RZ, 0xc0, !PT ;  /* 0x0000000706057812 */ /* 0x000fe200078ec0ff */
[----:B------:R-:W0:Y:S01]  /*01c0*/  LDCU.64 UR6, c[0x0][0x358] ;  /* 0x00006b00ff0677ac */ /* 0x000e220008000a00 */
[----:B------:R-:W-:Y:S02]  /*01d0*/  ISETP.GT.AND P0, PT, R4, -0x1, !P0 ;  /* 0xffffffff0400780c */ /* 0x000fe40004704270 */
[C---:B------:R-:W-:Y:S02]  /*01e0*/  LOP3.LUT R4, R6.reuse, 0xf, RZ, 0xc0, !PT ;  /* 0x0000000f06047812 */ /* 0x040fe400078ec0ff */
[----:B------:R-:W-:-:S09]  /*01f0*/  LOP3.LUT R6, R6, 0x3, RZ, 0xc0, !PT ;  /* 0x0000000306067812 */ /* 0x000fd200078ec0ff */
.L_x_120:
[----:B------:R-:W-:Y:S04]  /*0200*/  BSSY.RECONVERGENT B0, `(.L_x_112) ;  /* 0x00000f5000007945 */ /* 0x000fe80003800200 */
[----:B-1234-:R-:W-:Y:S05]  /*0210*/  @!P0 BRA `(.L_x_113) ;  /* 0x0000000c00cc8947 */ /* 0x01efea0003800000 */
[----:B------:R-:W1:Y:S01]  /*0220*/  LDC R9, c[0x0][0x398] ;  /* 0x0000e600ff097b82 */ /* 0x000e620000000800 */
[----:B------:R-:W2:Y:S01]  /*0230*/  LDCU UR8, c[0x0][0x3a0] ;  /* 0x00007400ff0877ac */ /* 0x000ea20008000800 */
[----:B------:R-:W-:-:S06]  /*0240*/  IADD3 R8, PT, PT, R0, R7, RZ ;  /* 0x0000000700087210 */ /* 0x000fcc0007ffe0ff */
[----:B------:R-:W2:Y:S01]  /*0250*/  LDC R10, c[0x0][0x394] ;  /* 0x0000e500ff0a7b82 */ /* 0x000ea20000000800 */
[----:B-1----:R-:W-:Y:S01]  /*0260*/  IMAD R9, R8, R9, UR4 ;  /* 0x0000000408097e24 */ /* 0x002fe2000f8e0209 */
[----:B------:R-:W-:-:S03]  /*0270*/  MOV R8, RZ ;  /* 0x000000ff00087202 */ /* 0x000fc60000000f00 */
[----:B--2---:R-:W-:-:S07]  /*0280*/  IMAD R9, R9, UR8, R10 ;  /* 0x0000000809097c24 */ /* 0x004fce000f8e020a */
.L_x_119:
[----:B-1----:R-:W1:Y:S01]  /*0290*/  LDC.64 R10, c[0x0][0x3a8] ;  /* 0x0000ea00ff0a7b82 */ /* 0x002e620000000a00 */
[----:B--2---:R-:W2:Y:S01]  /*02a0*/  LDCU UR8, c[0x0][0x398] ;  /* 0x00007300ff0877ac */ /* 0x004ea20008000800 */
[----:B----4-:R-:W-:Y:S01]  /*02b0*/  IADD3 R13, PT, PT, R0, R7, RZ ;  /* 0x00000007000d7210 */ /* 0x010fe20007ffe0ff */
[----:B------:R-:W-:Y:S01]  /*02c0*/  IMAD.MOV.U32 R25, RZ, RZ, RZ ;  /* 0x000000ffff197224 */ /* 0x000fe200078e00ff */
[----:B------:R-:W-:-:S04]  /*02d0*/  IADD3 R24, PT, PT, R3, R8, RZ ;  /* 0x0000000803187210 */ /* 0x000fc80007ffe0ff */
[----:B---3--:R-:W3:Y:S08]  /*02e0*/  S2UR UR9, SR_CTAID.X ;  /* 0x00000000000979c3 */ /* 0x008ef00000002500 */
[----:B------:R-:W3:Y:S01]  /*02f0*/  LDC R12, c[0x0][0x3a4] ;  /* 0x0000e900ff0c7b82 */ /* 0x000ee20000000800 */
[----:B--2---:R-:W-:Y:S01]  /*0300*/  IMAD R28, R24, UR8, R9 ;  /* 0x00000008181c7c24 */ /* 0x004fe2000f8e0209 */
[----:B-1----:R-:W-:Y:S01]  /*0310*/  ISETP.GE.U32.AND P1, PT, R11, 0x10, PT ;  /* 0x000000100b00780c */ /* 0x002fe20003f26070 */
[----:B---3--:R-:W-:-:S04]  /*0320*/  IMAD R13, R12, UR9, R13 ;  /* 0x000000090c0d7c24 */ /* 0x008fc8000f8e020d */
[----:B------:R-:W-:-:S08]  /*0330*/  IMAD R26, R13, R10, R24 ;  /* 0x0000000a0d1a7224 */ /* 0x000fd000078e0218 */
[----:B------:R-:W-:Y:S05]  /*0340*/  @!P1 BRA `(.L_x_114) ;  /* 0x0000000400a49947 */ /* 0x000fea0003800000 */
[----:B------:R-:W-:Y:S01]  /*0350*/  LOP3.LUT R25, R11, 0x7ffffff0, RZ, 0xc0, !PT ;  /* 0x7ffffff00b197812 */ /* 0x000fe200078ec0ff */
[-C--:B------:R-:W-:Y:S02]  /*0360*/  IMAD R23, R26, R11.reuse, 0x7 ;  /* 0x000000071a177424 */ /* 0x080fe400078e020b */
[----:B------:R-:W-:Y:S01]  /*0370*/  IMAD R21, R28, R11, 0x7 ;  /* 0x000000071c157424 */ /* 0x000fe200078e020b */
[----:B------:R-:W-:-:S07]  /*0380*/  IADD3 R20, PT, PT, -R25, RZ, RZ ;  /* 0x000000ff19147210 */ /* 0x000fce0007ffe1ff */
.L_x_115:
[----:B-1----:R-:W1:Y:S01]  /*0390*/  LDC.64 R14, c[0x0][0x380] ;  /* 0x0000e000ff0e7b82 */ /* 0x002e620000000a00 */
[----:B------:R-:W-:-:S05]  /*03a0*/  IADD3 R13, PT, PT, R21, -0x7, RZ ;  /* 0xfffffff9150d7810 */ /* 0x000fca0007ffe0ff */
[----:B-1----:R-:W-:-:S05]  /*03b0*/  IMAD.WIDE.U32 R12, R13, 0x4, R14 ;  /* 0x000000040d0c7825 */ /* 0x002fca00078e000e */
[----:B0-----:R0:W2:Y:S01]  /*03c0*/  LDG.E R27, desc[UR6][R12.64] ;  /* 0x000000060c1b7981 */ /* 0x0010a2000c1e1900 */
[----:B------:R-:W-:Y:S02]  /*03d0*/  IADD3 R17, PT, PT, R23, -0x7, RZ ;  /* 0xfffffff917117810 */ /* 0x000fe40007ffe0ff */
[----:B------:R-:W-:-:S05]  /*03e0*/  IADD3 R19, PT, PT, R21, -0x6, RZ ;  /* 0xfffffffa15137810 */ /* 0x000fca0007ffe0ff */
[----:B------:R-:W-:Y:S01]  /*03f0*/  IMAD.WIDE.U32 R18, R19, 0x4, R14 ;  /* 0x0000000413127825 */ /* 0x000fe200078e000e */
[----:B0-----:R-:W0:Y:S03]  /*0400*/  LDC.64 R12, c[0x0][0x388] ;  /* 0x0000e200ff0c7b82 */ /* 0x001e260000000a00 */
[----:B0-----:R-:W-:-:S05]  /*0410*/  IMAD.WIDE.U32 R16, R17, 0x4, R12 ;  /* 0x0000000411107825 */ /* 0x001fca00078e000c */
[----:B--2---:R0:W-:Y:S04]  /*0420*/  STG.E desc[UR6][R16.64], R27 ;  /* 0x0000001b10007986 */ /* 0x0041e8000c101906 */
[----:B------:R1:W2:Y:S01]  /*0430*/  LDG.E R29, desc[UR6][R18.64] ;  /* 0x00000006121d7981 */ /* 0x0002a2000c1e1900 */
[----:B------:R-:W-:-:S05]  /*0440*/  IADD3 R22, PT, PT, R23, -0x6, RZ ;  /* 0xfffffffa17167810 */ /* 0x000fca0007ffe0ff */
[----:B0-----:R-:W-:-:S04]  /*0450*/  IMAD.WIDE.U32 R16, R22, 0x4, R12 ;  /* 0x0000000416107825 */ /* 0x001fc800078e000c */
[----:B------:R-:W-:-:S04]  /*0460*/  VIADD R22, R21, 0xfffffffb ;  /* 0xfffffffb15167836 */ /* 0x000fc80000000000 */
[----:B-1----:R-:W-:Y:S01]  /*0470*/  IMAD.WIDE.U32 R18, R22, 0x4, R14 ;  /* 0x0000000416127825 */ /* 0x002fe200078e000e */
[----:B--2---:R0:W-:Y:S04]  /*0480*/  STG.E desc[UR6][R16.64], R29 ;  /* 0x0000001d10007986 */ /* 0x0041e8000c101906 */
[----:B------:R1:W2:Y:S01]  /*0490*/  LDG.E R22, desc[UR6][R18.64] ;  /* 0x0000000612167981 */ /* 0x0002a2000c1e1900 */
[----:B------:R-:W-:-:S05]  /*04a0*/  IADD3 R27, PT, PT, R23, -0x5, RZ ;  /* 0xfffffffb171b7810 */ /* 0x000fca0007ffe0ff */
[----:B0-----:R-:W-:Y:S01]  /*04b0*/  IMAD.WIDE.U32 R16, R27, 0x4, R12 ;  /* 0x000000041b107825 */ /* 0x001fe200078e000c */
[----:B------:R-:W-:-:S05]  /*04c0*/  IADD3 R27, PT, PT, R21, -0x4, RZ ;  /* 0xfffffffc151b7810 */ /* 0x000fca0007ffe0ff */
        /* <DEDUP_REMOVED lines=8> */
[----:B------:R-:W2:Y:S01]  /*0550*/  LDG.E R29, desc[UR6][R18.64] ;  /* 0x00000006121d7981 */ /* 0x000ea2000c1e1900 */
[----:B------:R-:W-:Y:S01]  /*0560*/  VIADD R22, R21, 0xfffffffe ;  /* 0xfffffffe15167836 */ /* 0x000fe20000000000 */
[----:B0-----:R-:W-:-:S05]  /*0570*/  IADD3 R27, PT, PT, R23, -0x3, RZ ;  /* 0xfffffffd171b7810 */ /* 0x001fca0007ffe0ff */
[----:B------:R-:W-:-:S05]  /*0580*/  IMAD.WIDE.U32 R16, R27, 0x4, R12 ;  /* 0x000000041b107825 */ /* 0x000fca00078e000c */
[----:B--2---:R0:W-:Y:S02]  /*0590*/  STG.E desc[UR6][R16.64], R29 ;  /* 0x0000001d10007986 */ /* 0x0041e4000c101906 */
[----:B0-----:R-:W-:-:S05]  /*05a0*/  IMAD.WIDE.U32 R16, R22, 0x4, R14 ;  /* 0x0000000416107825 */ /* 0x001fca00078e000e */
[----:B------:R0:W2:Y:S01]  /*05b0*/  LDG.E R22, desc[UR6][R16.64] ;  /* 0x0000000610167981 */ /* 0x0000a2000c1e1900 */
[----:B------:R-:W-:Y:S02]  /*05c0*/  IADD3 R19, PT, PT, R23, -0x2, RZ ;  /* 0xfffffffe17137810 */ /* 0x000fe40007ffe0ff */
[----:B------:R-:W-:-:S03]  /*05d0*/  IADD3 R27, PT, PT, R21, -0x1, RZ ;  /* 0xffffffff151b7810 */ /* 0x000fc60007ffe0ff */
[----:B------:R-:W-:-:S04]  /*05e0*/  IMAD.WIDE.U32 R18, R19, 0x4, R12 ;  /* 0x0000000413127825 */ /* 0x000fc800078e000c */
[--C-:B0-----:R-:W-:Y:S01]  /*05f0*/  IMAD.WIDE.U32 R16, R27, 0x4, R14.reuse ;  /* 0x000000041b107825 */ /* 0x101fe200078e000e */
[----:B--2---:R0:W-:Y:S04]  /*0600*/  STG.E desc[UR6][R18.64], R22 ;  /* 0x0000001612007986 */ /* 0x0041e8000c101906 */
[----:B------:R1:W2:Y:S01]  /*0610*/  LDG.E R27, desc[UR6][R16.64] ;  /* 0x00000006101b7981 */ /* 0x0002a2000c1e1900 */
[----:B0-----:R-:W-:Y:S01]  /*0620*/  IADD3 R19, PT, PT, R23, -0x1, RZ ;  /* 0xffffffff17137810 */ /* 0x001fe20007ffe0ff */
[----:B-1----:R-:W-:-:S04]  /*0630*/  IMAD.WIDE.U32 R16, R21, 0x4, R14 ;  /* 0x0000000415107825 */ /* 0x002fc800078e000e */
[----:B------:R-:W-:-:S05]  /*0640*/  IMAD.WIDE.U32 R18, R19, 0x4, R12 ;  /* 0x0000000413127825 */ /* 0x000fca00078e000c */
[----:B--2---:R0:W-:Y:S04]  /*0650*/  STG.E desc[UR6][R18.64], R27 ;  /* 0x0000001b12007986 */ /* 0x0041e8000c101906 */
[----:B------:R1:W2:Y:S01]  /*0660*/  LDG.E R29, desc[UR6][R16.64] ;  /* 0x00000006101d7981 */ /* 0x0002a2000c1e1900 */
[----:B0-----:R-:W-:Y:S01]  /*0670*/  IADD3 R27, PT, PT, R21, 0x1, RZ ;  /* 0x00000001151b7810 */ /* 0x001fe20007ffe0ff */
[----:B-1----:R-:W-:-:S04]  /*0680*/  IMAD.WIDE.U32 R16, R23, 0x4, R12 ;  /* 0x0000000417107825 */ /* 0x002fc800078e000c */
[----:B------:R-:W-:Y:S01]  /*0690*/  IMAD.WIDE.U32 R18, R27, 0x4, R14 ;  /* 0x000000041b127825 */ /* 0x000fe200078e000e */
[----:B--2---:R0:W-:Y:S04]  /*06a0*/  STG.E desc[UR6][R16.64], R29 ;  /* 0x0000001d10007986 */ /* 0x0041e8000c101906 */
[----:B------:R1:W2:Y:S01]  /*06b0*/  LDG.E R22, desc[UR6][R18.64] ;  /* 0x0000000612167981 */ /* 0x0002a2000c1e1900 */
[----:B------:R-:W-:-:S05]  /*06c0*/  IADD3 R27, PT, PT, R23, 0x1, RZ ;  /* 0x00000001171b7810 */ /* 0x000fca0007ffe0ff */
[----:B0-----:R-:W-:-:S04]  /*06d0*/  IMAD.WIDE.U32 R16, R27, 0x4, R12 ;  /* 0x000000041b107825 */ /* 0x001fc800078e000c */
[----:B------:R-:W-:-:S04]  /*06e0*/  VIADD R27, R21, 0x2 ;  /* 0x00000002151b7836 */ /* 0x000fc80000000000 */
[----:B-1----:R-:W-:Y:S01]  /*06f0*/  IMAD.WIDE.U32 R18, R27, 0x4, R14 ;  /* 0x000000041b127825 */ /* 0x002fe200078e000e */
[----:B--2---:R0:W-:Y:S04]  /*0700*/  STG.E desc[UR6][R16.64], R22 ;  /* 0x0000001610007986 */ /* 0x0041e8000c101906 */
[----:B------:R1:W2:Y:S01]  /*0710*/  LDG.E R27, desc[UR6][R18.64] ;  /* 0x00000006121b7981 */ /* 0x0002a2000c1e1900 */
[----:B------:R-:W-:-:S05]  /*0720*/  IADD3 R29, PT, PT, R23, 0x2, RZ ;  /* 0x00000002171d7810 */ /* 0x000fca0007ffe0ff */
[----:B0-----:R-:W-:Y:S01]  /*0730*/  IMAD.WIDE.U32 R16, R29, 0x4, R12 ;  /* 0x000000041d107825 */ /* 0x001fe200078e000c */
[----:B------:R-:W-:-:S05]  /*0740*/  IADD3 R29, PT, PT, R21, 0x3, RZ ;  /* 0x00000003151d7810 */ /* 0x000fca0007ffe0ff */
[----:B-1----:R-:W-:Y:S01]  /*0750*/  IMAD.WIDE.U32 R18, R29, 0x4, R14 ;  /* 0x000000041d127825 */ /* 0x002fe200078e000e */
[----:B--2---:R0:W-:Y:S04]  /*0760*/  STG.E desc[UR6][R16.64], R27 ;  /* 0x0000001b10007986 */ /* 0x0041e8000c101906 */
[----:B------:R1:W2:Y:S01]  /*0770*/  LDG.E R29, desc[UR6][R18.64] ;  /* 0x00000006121d7981 */ /* 0x0002a2000c1e1900 */
[----:B------:R-:W-:Y:S02]  /*0780*/  IADD3 R22, PT, PT, R21, 0x4, RZ ;  /* 0x0000000415167810 */ /* 0x000fe40007ffe0ff */
[----:B0-----:R-:W-:-:S03]  /*0790*/  IADD3 R27, PT, PT, R23, 0x3, RZ ;  /* 0x00000003171b7810 */ /* 0x001fc60007ffe0ff */
[----:B-1----:R-:W-:-:S04]  /*07a0*/  IMAD.WIDE.U32 R18, R22, 0x4, R14 ;  /* 0x0000000416127825 */ /* 0x002fc800078e000e */
[----:B------:R-:W-:-:S05]  /*07b0*/  IMAD.WIDE.U32 R16, R27, 0x4, R12 ;  /* 0x000000041b107825 */ /* 0x000fca00078e000c */
        /* <DEDUP_REMOVED lines=8> */
[----:B------:R-:W-:-:S04]  /*0840*/  VIADD R29, R23, 0x5 ;  /* 0x00000005171d7836 */ /* 0x000fc80000000000 */
        /* <DEDUP_REMOVED lines=10> */
[----:B------:R-:W2:Y:S01]  /*08f0*/  LDG.E R22, desc[UR6][R18.64] ;  /* 0x0000000612167981 */ /* 0x000ea2000c1e1900 */
[----:B------:R-:W-:-:S05]  /*0900*/  IADD3 R27, PT, PT, R21, 0x8, RZ ;  /* 0x00000008151b7810 */ /* 0x000fca0007ffe0ff */
[----:B------:R-:W-:Y:S01]  /*0910*/  IMAD.WIDE.U32 R14, R27, 0x4, R14 ;  /* 0x000000041b0e7825 */ /* 0x000fe200078e000e */
[----:B0-----:R-:W-:-:S05]  /*0920*/  IADD3 R29, PT, PT, R23, 0x7, RZ ;  /* 0x00000007171d7810 */ /* 0x001fca0007ffe0ff */
[----:B------:R-:W-:-:S05]  /*0930*/  IMAD.WIDE.U32 R16, R29, 0x4, R12 ;  /* 0x000000041d107825 */ /* 0x000fca00078e000c */
[----:B--2---:R1:W-:Y:S04]  /*0940*/  STG.E desc[UR6][R16.64], R22 ;  /* 0x0000001610007986 */ /* 0x0043e8000c101906 */
[----:B------:R-:W2:Y:S01]  /*0950*/  LDG.E R15, desc[UR6][R14.64] ;  /* 0x000000060e0f7981 */ /* 0x000ea2000c1e1900 */
[----:B------:R-:W-:Y:S01]  /*0960*/  IADD3 R27, PT, PT, R23, 0x8, RZ ;  /* 0x00000008171b7810 */ /* 0x000fe20007ffe0ff */
[----:B------:R-:W-:Y:S01]  /*0970*/  VIADD R20, R20, 0x10 ;  /* 0x0000001014147836 */ /* 0x000fe20000000000 */
[----:B------:R-:W-:Y:S02]  /*0980*/  IADD3 R21, PT, PT, R21, 0x10, RZ ;  /* 0x0000001015157810 */ /* 0x000fe40007ffe0ff */
[----:B------:R-:W-:Y:S01]  /*0990*/  IADD3 R23, PT, PT, R23, 0x10, RZ ;  /* 0x0000001017177810 */ /* 0x000fe20007ffe0ff */
[----:B------:R-:W-:Y:S01]  /*09a0*/  IMAD.WIDE.U32 R12, R27, 0x4, R12 ;  /* 0x000000041b0c7825 */ /* 0x000fe200078e000c */
[----:B------:R-:W-:-:S04]  /*09b0*/  ISETP.NE.AND P1, PT, R20, RZ, PT ;  /* 0x000000ff1400720c */ /* 0x000fc80003f25270 */
[----:B--2---:R1:W-:Y:S09]  /*09c0*/  STG.E desc[UR6][R12.64], R15 ;  /* 0x0000000f0c007986 */ /* 0x0043f2000c101906 */
[----:B------:R-:W-:Y:S05]  /*09d0*/  @P1 BRA `(.L_x_115) ;  /* 0xfffffff8006c1947 */ /* 0x000fea000383ffff */
.L_x_114:
[----:B------:R-:W-:-:S13]  /*09e0*/  ISETP.NE.AND P1, PT, R4, RZ, PT ;  /* 0x000000ff0400720c */ /* 0x000fda0003f25270 */
[----:B------:R-:W-:Y:S05]  /*09f0*/  @!P1 BRA `(.L_x_116) ;  /* 0x0000000400c09947 */ /* 0x000fea0003800000 */
[----:B-1----:R-:W-:Y:S02]  /*0a00*/  IADD3 R12, PT, PT, R4, -0x1, RZ ;  /* 0xffffffff040c7810 */ /* 0x002fe40007ffe0ff */
[----:B------:R-:W-:Y:S02]  /*0a10*/  ISETP.NE.AND P2, PT, R5, RZ, PT ;  /* 0x000000ff0500720c */ /* 0x000fe40003f45270 */
[----:B------:R-:W-:-:S13]  /*0a20*/  ISETP.GE.U32.AND P1, PT, R12, 0x7, PT ;  /* 0x000000070c00780c */ /* 0x000fda0003f26070 */
[----:B------:R-:W-:Y:S05]  /*0a30*/  @!P1 BRA `(.L_x_117) ;  /* 0x0000000000cc9947 */ /* 0x000fea0003800000 */
[----:B------:R-:W1:Y:S01]  /*0a40*/  LDC.64 R14, c[0x0][0x380] ;  /* 0x0000e000ff0e7b82 */ /* 0x000e620000000a00 */
[----:B------:R-:W-:-:S07]  /*0a50*/  IMAD R29, R28, R11, R25 ;  /* 0x0000000b1c1d7224 */ /* 0x000fce00078e0219 */
[----:B------:R-:W2:Y:S01]  /*0a60*/  LDC.64 R12, c[0x0][0x388] ;  /* 0x0000e200ff0c7b82 */ /* 0x000ea20000000a00 */
[----:B-1----:R-:W-:-:S06]  /*0a70*/  IMAD.WIDE.U32 R16, R29, 0x4, R14 ;  /* 0x000000041d107825 */ /* 0x002fcc00078e000e */
[----:B0-----:R-:W3:Y:S01]  /*0a80*/  LDG.E R17, desc[UR6][R16.64] ;  /* 0x0000000610117981 */ /* 0x001ee2000c1e1900 */
[----:B------:R-:W-:Y:S01]  /*0a90*/  IADD3 R23, PT, PT, R29, 0x1, RZ ;  /* 0x000000011d177810 */ /* 0x000fe20007ffe0ff */
[----:B------:R-:W-:-:S04]  /*0aa0*/  IMAD R27, R26, R11, R25 ;  /* 0x0000000b1a1b7224 */ /* 0x000fc800078e0219 */
[----:B--2---:R-:W-:-:S04]  /*0ab0*/  IMAD.WIDE.U32 R20, R27, 0x4, R12 ;  /* 0x000000041b147825 */ /* 0x004fc800078e000c */
[----:B------:R-:W-:Y:S01]  /*0ac0*/  IMAD.WIDE.U32 R22, R23, 0x4, R14 ;  /* 0x0000000417167825 */ /* 0x000fe200078e000e */
[----:B---3--:R0:W-:Y:S05]  /*0ad0*/  STG.E desc[UR6][R20.64], R17 ;  /* 0x0000001114007986 */ /* 0x0081ea000c101906 */
[----:B------:R-:W2:Y:S01]  /*0ae0*/  LDG.E R23, desc[UR6][R22.64] ;  /* 0x0000000616177981 */ /* 0x000ea2000c1e1900 */
[----:B------:R-:W-:Y:S02]  /*0af0*/  IADD3 R19, PT, PT, R27, 0x1, RZ ;  /* 0x000000011b137810 */ /* 0x000fe40007ffe0ff */
[----:B------:R-:W-:-:S03]  /*0b00*/  IADD3 R16, PT, PT, R29, 0x2, RZ ;  /* 0x000000021d107810 */ /* 0x000fc60007ffe0ff */
[----:B------:R-:W-:-:S04]  /*0b10*/  IMAD.WIDE.U32 R18, R19, 0x4, R12 ;  /* 0x0000000413127825 */ /* 0x000fc800078e000c */
[----:B0-----:R-:W-:Y:S01]  /*0b20*/  IMAD.WIDE.U32 R16, R16, 0x4, R14 ;  /* 0x0000000410107825 */ /* 0x001fe200078e000e */
[----:B--2---:R0:W-:Y:S04]  /*0b30*/  STG.E desc[UR6][R18.64], R23 ;  /* 0x0000001712007986 */ /* 0x0041e8000c101906 */
[----:B------:R-:W2:Y:S01]  /*0b40*/  LDG.E R22, desc[UR6][R16.64] ;  /* 0x0000000610167981 */ /* 0x000ea2000c1e1900 */
[----:B------:R-:W-:-:S05]  /*0b50*/  IADD3 R21, PT, PT, R29, 0x3, RZ ;  /* 0x000000031d157810 */ /* 0x000fca0007ffe0ff */
[----:B------:R-:W-:-:S04]  /*0b60*/  IMAD.WIDE.U32 R20, R21, 0x4, R14 ;  /* 0x0000000415147825 */ /* 0x000fc800078e000e */
[----:B0-----:R-:W-:-:S04]  /*0b70*/  VIADD R19, R27, 0x2 ;  /* 0x000000021b137836 */ /* 0x001fc80000000000 */
[----:B------:R-:W-:-:S05]  /*0b80*/  IMAD.WIDE.U32 R18, R19, 0x4, R12 ;  /* 0x0000000413127825 */ /* 0x000fca00078e000c */
[----:B--2---:R0:W-:Y:S04]  /*0b90*/  STG.E desc[UR6][R18.64], R22 ;  /* 0x0000001612007986 */ /* 0x0041e8000c101906 */
[----:B------:R-:W2:Y:S01]  /*0ba0*/  LDG.E R21, desc[UR6][R20.64] ;  /* 0x0000000614157981 */ /* 0x000ea2000c1e1900 */
[----:B------:R-:W-:Y:S02]  /*0bb0*/  IADD3 R17, PT, PT, R27, 0x3, RZ ;  /* 0x000000031b117810 */ /* 0x000fe40007ffe0ff */
[----:B------:R-:W-:-:S03]  /*0bc0*/  IADD3 R16, PT, PT, R29, 0x4, RZ ;  /* 0x000000041d107810 */ /* 0x000fc60007ffe0ff */
[----:B0-----:R-:W-:-:S04]  /*0bd0*/  IMAD.WIDE.U32 R22, R17, 0x4, R12 ;  /* 0x0000000411167825 */ /* 0x001fc800078e000c */
[----:B------:R-:W-:Y:S01]  /*0be0*/  IMAD.WIDE.U32 R16, R16, 0x4, R14 ;  /* 0x0000000410107825 */ /* 0x000fe200078e000e */
[----:B--2---:R0:W-:Y:S04]  /*0bf0*/  STG.E desc[UR6][R22.64], R21 ;  /* 0x0000001516007986 */ /* 0x0041e8000c101906 */
[----:B------:R1:W2:Y:S01]  /*0c00*/  LDG.E R20, desc[UR6][R16.64] ;  /* 0x0000000610147981 */ /* 0x0002a2000c1e1900 */
[----:B------:R-:W-:-:S05]  /*0c10*/  IADD3 R19, PT, PT, R29, 0x5, RZ ;  /* 0x000000051d137810 */ /* 0x000fca0007ffe0ff */
[----:B------:R-:W-:Y:S01]  /*0c20*/  IMAD.WIDE.U32 R18, R19, 0x4, R14 ;  /* 0x0000000413127825 */ /* 0x000fe200078e000e */
[----:B-1----:R-:W-:-:S05]  /*0c30*/  IADD3 R17, PT, PT, R27, 0x4, RZ ;  /* 0x000000041b117810 */ /* 0x002fca0007ffe0ff */
[----:B------:R-:W-:-:S05]  /*0c40*/  IMAD.WIDE.U32 R16, R17, 0x4, R12 ;  /* 0x0000000411107825 */ /* 0x000fca00078e000c */
[----:B--2---:R1:W-:Y:S04]  /*0c50*/  STG.E desc[UR6][R16.64], R20 ;  /* 0x0000001410007986 */ /* 0x0043e8000c101906 */
[----:B------:R-:W2:Y:S01]  /*0c60*/  LDG.E R19, desc[UR6][R18.64] ;  /* 0x0000000612137981 */ /* 0x000ea2000c1e1900 */
[----:B0-----:R-:W-:Y:S01]  /*0c70*/  IADD3 R21, PT, PT, R27, 0x5, RZ ;  /* 0x000000051b157810 */ /* 0x001fe20007ffe0ff */
[----:B------:R-:W-:-:S04]  /*0c80*/  VIADD R23, R29, 0x6 ;  /* 0x000000061d177836 */ /* 0x000fc80000000000 */
[----:B------:R-:W-:-:S04]  /*0c90*/  IMAD.WIDE.U32 R22, R23, 0x4, R14 ;  /* 0x0000000417167825 */ /* 0x000fc800078e000e */
[----:B-1----:R-:W-:-:S05]  /*0ca0*/  IMAD.WIDE.U32 R20, R21, 0x4, R12 ;  /* 0x0000000415147825 */ /* 0x002fca00078e000c */
[----:B--2---:R0:W-:Y:S04]  /*0cb0*/  STG.E desc[UR6][R20.64], R19 ;  /* 0x0000001314007986 */ /* 0x0041e8000c101906 */
[----:B------:R-:W2:Y:S01]  /*0cc0*/  LDG.E R23, desc[UR6][R22.64] ;  /* 0x0000000616177981 */ /* 0x000ea2000c1e1900 */
[----:B------:R-:W-:Y:S02]  /*0cd0*/  IADD3 R18, PT, PT, R27, 0x6, RZ ;  /* 0x000000061b127810 */ /* 0x000fe40007ffe0ff */
[----:B------:R-:W-:-:S03]  /*0ce0*/  IADD3 R29, PT, PT, R29, 0x7, RZ ;  /* 0x000000071d1d7810 */ /* 0x000fc60007ffe0ff */
[----:B0-----:R-:W-:-:S04]  /*0cf0*/  IMAD.WIDE.U32 R18, R18, 0x4, R12 ;  /* 0x0000000412127825 */ /* 0x001fc800078e000c */
[----:B------:R-:W-:Y:S01]  /*0d00*/  IMAD.WIDE.U32 R14, R29, 0x4, R14 ;  /* 0x000000041d0e7825 */ /* 0x000fe200078e000e */
[----:B--2---:R1:W-:Y:S05]  /*0d10*/  STG.E desc[UR6][R18.64], R23 ;  /* 0x0000001712007986 */ /* 0x0043ea000c101906 */
[----:B------:R-:W2:Y:S01]  /*0d20*/  LDG.E R15, desc[UR6][R14.64] ;  /* 0x000000060e0f7981 */ /* 0x000ea2000c1e1900 */
[----:B------:R-:W-:Y:S02]  /*0d30*/  IADD3 R27, PT, PT, R27, 0x7, RZ ;  /* 0x000000071b1b7810 */ /* 0x000fe40007ffe0ff */
[----:B------:R-:W-:-:S03]  /*0d40*/  IADD3 R25, PT, PT, R25, 0x8, RZ ;  /* 0x0000000819197810 */ /* 0x000fc60007ffe0ff */
[----:B------:R-:W-:-:S05]  /*0d50*/  IMAD.WIDE.U32 R12, R27, 0x4, R12 ;  /* 0x000000041b0c7825 */ /* 0x000fca00078e000c */
[----:B--2---:R1:W-:Y:S02]  /*0d60*/  STG.E desc[UR6][R12.64], R15 ;  /* 0x0000000f0c007986 */ /* 0x0043e4000c101906 */
.L_x_117:
        /* <DEDUP_REMOVED lines=8> */
[----:B-1----:R-:W-:-:S05]  /*0df0*/  IMAD.WIDE.U32 R12, R29, 0x4, R18 ;  /* 0x000000041d0c7825 */ /* 0x002fca00078e0012 */
[----:B0-----:R-:W3:Y:S01]  /*0e00*/  LDG.E R15, desc[UR6][R12.64] ;  /* 0x000000060c0f7981 */ /* 0x001ee2000c1e1900 */
[----:B------:R-:W-:Y:S01]  /*0e10*/  IADD3 R21, PT, PT, R29, 0x1, RZ ;  /* 0x000000011d157810 */ /* 0x000fe20007ffe0ff */
[----:B------:R-:W-:-:S04]  /*0e20*/  IMAD R27, R26, R11, R25 ;  /* 0x0000000b1a1b7224 */ /* 0x000fc800078e0219 */
[----:B--2---:R-:W-:-:S04]  /*0e30*/  IMAD.WIDE.U32 R22, R27, 0x4, R16 ;  /* 0x000000041b167825 */ /* 0x004fc800078e0010 */
[----:B------:R-:W-:Y:S01]  /*0e40*/  IMAD.WIDE.U32 R20, R21, 0x4, R18 ;  /* 0x0000000415147825 */ /* 0x000fe200078e0012 */
[----:B---3--:R0:W-:Y:S05]  /*0e50*/  STG.E desc[UR6][R22.64], R15 ;  /* 0x0000000f16007986 */ /* 0x0081ea000c101906 */
[----:B------:R-:W2:Y:S01]  /*0e60*/  LDG.E R21, desc[UR6][R20.64] ;  /* 0x0000000614157981 */ /* 0x000ea2000c1e1900 */
[----:B------:R-:W-:Y:S01]  /*0e70*/  VIADD R14, R27, 0x1 ;  /* 0x000000011b0e7836 */ /* 0x000fe20000000000 */
[----:B------:R-:W-:-:S05]  /*0e80*/  IADD3 R13, PT, PT, R29, 0x2, RZ ;  /* 0x000000021d0d7810 */ /* 0x000fca0007ffe0ff */
[----:B------:R-:W-:-:S04]  /*0e90*/  IMAD.WIDE.U32 R12, R13, 0x4, R18 ;  /* 0x000000040d0c7825 */ /* 0x000fc800078e0012 */
[----:B0-----:R-:W-:-:S05]  /*0ea0*/  IMAD.WIDE.U32 R14, R14, 0x4, R16 ;  /* 0x000000040e0e7825 */ /* 0x001fca00078e0010 */
[----:B--2---:R1:W-:Y:S04]  /*0eb0*/  STG.E desc[UR6][R14.64], R21 ;  /* 0x000000150e007986 */ /* 0x0043e8000c101906 */
[----:B------:R0:W2:Y:S01]  /*0ec0*/  LDG.E R20, desc[UR6][R12.64] ;  /* 0x000000060c147981 */ /* 0x0000a2000c1e1900 */
[----:B------:R-:W-:-:S05]  /*0ed0*/  IADD3 R29, PT, PT, R29, 0x3, RZ ;  /* 0x000000031d1d7810 */ /* 0x000fca0007ffe0ff */
[----:B------:R-:W-:Y:S01]  /*0ee0*/  IMAD.WIDE.U32 R18, R29, 0x4, R18 ;  /* 0x000000041d127825 */ /* 0x000fe200078e0012 */
[----:B0-----:R-:W-:-:S05]  /*0ef0*/  IADD3 R13, PT, PT, R27, 0x2, RZ ;  /* 0x000000021b0d7810 */ /* 0x001fca0007ffe0ff */
[----:B------:R-:W-:-:S05]  /*0f00*/  IMAD.WIDE.U32 R12, R13, 0x4, R16 ;  /* 0x000000040d0c7825 */ /* 0x000fca00078e0010 */
[----:B--2---:R1:W-:Y:S04]  /*0f10*/  STG.E desc[UR6][R12.64], R20 ;  /* 0x000000140c007986 */ /* 0x0043e8000c101906 */
[----:B------:R-:W2:Y:S01]  /*0f20*/  LDG.E R19, desc[UR6][R18.64] ;  /* 0x0000000612137981 */ /* 0x000ea2000c1e1900 */
[----:B------:R-:W-:Y:S02]  /*0f30*/  IADD3 R27, PT, PT, R27, 0x3, RZ ;  /* 0x000000031b1b7810 */ /* 0x000fe40007ffe0ff */
[----:B------:R-:W-:-:S03]  /*0f40*/  IADD3 R25, PT, PT, R25, 0x4, RZ ;  /* 0x0000000419197810 */ /* 0x000fc60007ffe0ff */
[----:B------:R-:W-:-:S05]  /*0f50*/  IMAD.WIDE.U32 R16, R27, 0x4, R16 ;  /* 0x000000041b107825 */ /* 0x000fca00078e0010 */
[----:B--2---:R1:W-:Y:S02]  /*0f60*/  STG.E desc[UR6][R16.64], R19 ;  /* 0x0000001310007986 */ /* 0x0043e4000c101906 */
.L_x_118:
[----:B------:R-:W-:Y:S05]  /*0f70*/  @!P2 BRA `(.L_x_116) ;  /* 0x000000000060a947 */ /* 0x000fea0003800000 */
[----:B-1----:R-:W1:Y:S01]  /*0f80*/  LDC.64 R12, c[0x0][0x380] ;  /* 0x0000e000ff0c7b82 */ /* 0x002e620000000a00 */
[----:B------:R-:W-:-:S07]  /*0f90*/  IMAD R21, R28, R11, R25 ;  /* 0x0000000b1c157224 */ /* 0x000fce00078e0219 */
[----:B------:R-:W2:Y:S01]  /*0fa0*/  LDC.64 R14, c[0x0][0x388] ;  /* 0x0000e200ff0e7b82 */ /* 0x000ea20000000a00 */
[----:B-1----:R-:W-:-:S06]  /*0fb0*/  IMAD.WIDE.U32 R16, R21, 0x4, R12 ;  /* 0x0000000415107825 */ /* 0x002fcc00078e000c */
[----:B0-----:R-:W3:Y:S01]  /*0fc0*/  LDG.E R17, desc[UR6][R16.64] ;  /* 0x0000000610117981 */ /* 0x001ee2000c1e1900 */
[----:B------:R-:W-:Y:S01]  /*0fd0*/  IMAD R11, R26, R11, R25 ;  /* 0x0000000b1a0b7224 */ /* 0x000fe200078e0219 */
[----:B------:R-:W-:-:S03]  /*0fe0*/  ISETP.NE.AND P1, PT, R6, 0x1, PT ;  /* 0x000000010600780c */ /* 0x000fc60003f25270 */
[----:B--2---:R-:W-:-:S05]  /*0ff0*/  IMAD.WIDE.U32 R18, R11, 0x4, R14 ;  /* 0x000000040b127825 */ /* 0x004fca00078e000e */
[----:B---3--:R2:W-:Y:S05]  /*1000*/  STG.E desc[UR6][R18.64], R17 ;  /* 0x0000001112007986 */ /* 0x0085ea000c101906 */
[----:B------:R-:W-:Y:S05]  /*1010*/  @!P1 BRA `(.L_x_116) ;  /* 0x0000000000389947 */ /* 0x000fea0003800000 */
[----:B--2---:R-:W-:-:S05]  /*1020*/  IADD3 R17, PT, PT, R21, 0x1, RZ ;  /* 0x0000000115117810 */ /* 0x004fca0007ffe0ff */
[----:B------:R-:W-:-:S06]  /*1030*/  IMAD.WIDE.U32 R16, R17, 0x4, R12 ;  /* 0x0000000411107825 */ /* 0x000fcc00078e000c */
[----:B------:R-:W2:Y:S01]  /*1040*/  LDG.E R17, desc[UR6][R16.64] ;  /* 0x0000000610117981 */ /* 0x000ea2000c1e1900 */
[----:B------:R-:W-:Y:S01]  /*1050*/  VIADD R19, R11, 0x1 ;  /* 0x000000010b137836 */ /* 0x000fe20000000000 */
[----:B------:R-:W-:-:S03]  /*1060*/  ISETP.NE.AND P1, PT, R6, 0x2, PT ;  /* 0x000000020600780c */ /* 0x000fc60003f25270 */
[----:B------:R-:W-:-:S05]  /*1070*/  IMAD.WIDE.U32 R18, R19, 0x4, R14 ;  /* 0x0000000413127825 */ /* 0x000fca00078e000e */
[----:B--2---:R3:W-:Y:S05]  /*1080*/  STG.E desc[UR6][R18.64], R17 ;  /* 0x0000001112007986 */ /* 0x0047ea000c101906 */
[----:B------:R-:W-:Y:S05]  /*1090*/  @!P1 BRA `(.L_x_116) ;  /* 0x0000000000189947 */ /* 0x000fea0003800000 */
[----:B------:R-:W-:-:S05]  /*10a0*/  IADD3 R21, PT, PT, R21, 0x2, RZ ;  /* 0x0000000215157810 */ /* 0x000fca0007ffe0ff */
[----:B------:R-:W-:-:S06]  /*10b0*/  IMAD.WIDE.U32 R12, R21, 0x4, R12 ;  /* 0x00000004150c7825 */ /* 0x000fcc00078e000c */
[----:B------:R-:W2:Y:S01]  /*10c0*/  LDG.E R13, desc[UR6][R12.64] ;  /* 0x000000060c0d7981 */ /* 0x000ea2000c1e1900 */
[----:B------:R-:W-:-:S05]  /*10d0*/  IADD3 R11, PT, PT, R11, 0x2, RZ ;  /* 0x000000020b0b7810 */ /* 0x000fca0007ffe0ff */
[----:B------:R-:W-:-:S05]  /*10e0*/  IMAD.WIDE.U32 R14, R11, 0x4, R14 ;  /* 0x000000040b0e7825 */ /* 0x000fca00078e000e */
[----:B--2---:R4:W-:Y:S02]  /*10f0*/  STG.E desc[UR6][R14.64], R13 ;  /* 0x0000000d0e007986 */ /* 0x0049e4000c101906 */
.L_x_116:
[----:B------:R-:W-:Y:S02]  /*1100*/  IADD3 R11, PT, PT, R24, 0x1, RZ ;  /* 0x00000001180b7810 */ /* 0x000fe40007ffe0ff */
[----:B------:R-:W-:Y:S02]  /*1110*/  IADD3 R8, PT, PT, R8, 0x1, RZ ;  /* 0x0000000108087810 */ /* 0x000fe40007ffe0ff */
[----:B------:R-:W-:Y:S02]  /*1120*/  ISETP.LT.U32.AND P2, PT, R11, R10, PT ;  /* 0x0000000a0b00720c */ /* 0x000fe40003f41070 */
[----:B------:R-:W-:-:S13]  /*1130*/  ISETP.GE.AND P1, PT, R8, R2, PT ;  /* 0x000000020800720c */ /* 0x000fda0003f26270 */
[----:B------:R-:W-:Y:S05]  /*1140*/  @!P1 BRA P2, `(.L_x_119) ;  /* 0xfffffff000509947 */ /* 0x000fea000103ffff */
.L_x_113:
[----:B0-----:R-:W-:Y:S05]  /*1150*/  BSYNC.RECONVERGENT B0 ;  /* 0x0000000000007941 */ /* 0x001fea0003800200 */
.L_x_112:
[----:B------:R-:W0:Y:S01]  /*1160*/  LDCU UR8, c[0x0][0x3a4] ;  /* 0x00007480ff0877ac */ /* 0x000e220008000800 */
[----:B------:R-:W-:-:S04]  /*1170*/  IADD3 R7, PT, PT, R7, 0x1, RZ ;  /* 0x0000000107077810 */ /* 0x000fc80007ffe0ff */
[----:B------:R-:W-:Y:S02]  /*1180*/  IADD3 R8, PT, PT, R0, R7, RZ ;  /* 0x0000000700087210 */ /* 0x000fe40007ffe0ff */
[----:B------:R-:W-:Y:S02]  /*1190*/  ISETP.GE.AND P1, PT, R7, UR5, PT ;  /* 0x0000000507007c0c */ /* 0x000fe4000bf26270 */
[----:B0-----:R-:W-:-:S13]  /*11a0*/  ISETP.LT.U32.AND P2, PT, R8, UR8, PT ;  /* 0x0000000808007c0c */ /* 0x001fda000bf41070 */
[----:B------:R-:W-:Y:S05]  /*11b0*/  @!P1 BRA P2, `(.L_x_120) ;  /* 0xfffffff000109947 */ /* 0x000fea000103ffff */
[----:B------:R-:W-:Y:S05]  /*11c0*/  EXIT ;  /* 0x000000000000794d */ /* 0x000fea0003800000 */
.L_x_121:
        /* <DEDUP_REMOVED lines=11> */
.L_x_142:


//--------------------- .text._Z10bmm_kernelPfS_S_iiii --------------------------
	.section	.text._Z10bmm_kernelPfS_S_iiii,"ax",@progbits
	.align	128
        .global         _Z10bmm_kernelPfS_S_iiii
        .type           _Z10bmm_kernelPfS_S_iiii,@function
        .size           _Z10bmm_kernelPfS_S_iiii,(.L_x_143 - _Z10bmm_kernelPfS_S_iiii)
        .other          _Z10bmm_kernelPfS_S_iiii,@"STO_CUDA_ENTRY STV_DEFAULT"
_Z10bmm_kernelPfS_S_iiii:
.text._Z10bmm_kernelPfS_S_iiii:
        /* <DEDUP_REMOVED lines=12> */
[----:B---3--:R-:W-:Y:S02]  /*00c0*/  MOV R5, UR6 ;  /* 0x0000000600057c02 */ /* 0x008fe40008000f00 */
[----:B-1----:R-:W-:-:S04]  /*00d0*/  SHF.L.U32 R2, R2, 0x6, RZ ;  /* 0x0000000602027819 */ /* 0x002fc800000006ff */
[----:B------:R-:W-:-:S05]  /*00e0*/  VIADDMNMX R7, R2, 0x40, R7, PT ;  /* 0x0000004002077846 */ /* 0x000fca0003800107 */
[----:B--2---:R-:W-:Y:S05]  /*00f0*/  @!P0 BRA `(.L_x_122) ;  /* 0x0000000800308947 */ /* 0x004fea0003800000 */
[----:B------:R-:W-:-:S07]  /*0100*/  LOP3.LUT R4, R6, 0x7, RZ, 0xc0, !PT ;  /* 0x0000000706047812 */ /* 0x000fce00078ec0ff */
.L_x_130:
[----:B0-----:R-:W0:Y:S01]  /*0110*/  LDCU UR6, c[0x0][0x3a4] ;  /* 0x00007480ff0677ac */ /* 0x001e220008000800 */
[----:B------:R-:W-:Y:S01]  /*0120*/  BSSY.RECONVERGENT B0, `(.L_x_123) ;  /* 0x0000085000007945 */ /* 0x000fe20003800200 */
[----:B0-----:R-:W-:-:S13]  /*0130*/  ISETP.GE.AND P0, PT, R2, UR6, PT ;  /* 0x0000000602007c0c */ /* 0x001fda000bf06270 */
[----:B------:R-:W-:Y:S05]  /*0140*/  @P0 BRA `(.L_x_124) ;  /* 0x0000000800080947 */ /* 0x000fea0003800000 */
[----:B------:R-:W0:Y:S01]  /*0150*/  LDCU UR6, c[0x0][0x39c] ;  /* 0x00007380ff0677ac */ /* 0x000e220008000800 */
[----:B------:R-:W-:Y:S01]  /*0160*/  MOV R6, R2 ;  /* 0x0000000200067202 */ /* 0x000fe20000000f00 */
[----:B------:R-:W1:Y:S01]  /*0170*/  LDCU UR7, c[0x0][0x3a0] ;  /* 0x00007400ff0777ac */ /* 0x000e620008000800 */
[----:B0-----:R-:W-:-:S04]  /*0180*/  IMAD R8, R5, UR6, R0 ;  /* 0x0000000605087c24 */ /* 0x001fc8000f8e0200 */
[----:B-1----:R-:W-:-:S07]  /*0190*/  IMAD R8, R8, UR7, RZ ;  /* 0x0000000708087c24 */ /* 0x002fce000f8e02ff */
.L_x_129:
[----:B0-----:R-:W0:Y:S01]  /*01a0*/  LDC R10, c[0x0][0x3a0] ;  /* 0x0000e800ff0a7b82 */ /* 0x001e220000000800 */
[----:B------:R-:W-:Y:S01]  /*01b0*/  HFMA2 R11, -RZ, RZ, 0, 0 ;  /* 0x00000000ff0b7431 */ /* 0x000fe200000001ff */
[----:B------:R-:W-:Y:S02]  /*01c0*/  MOV R18, RZ ;  /* 0x000000ff00127202 */ /* 0x000fe40000000f00 */
[----:B0-----:R-:W-:-:S13]  /*01d0*/  ISETP.GE.U32.AND P0, PT, R10, 0x8, PT ;  /* 0x000000080a00780c */ /* 0x001fda0003f06070 */
[----:B------:R-:W-:Y:S05]  /*01e0*/  @!P0 BRA `(.L_x_125) ;  /* 0x0000000000c48947 */ /* 0x000fea0003800000 */
[----:B------:R-:W0:Y:S01]  /*01f0*/  S2UR UR6, SR_CTAID.X ;  /* 0x00000000000679c3 */ /* 0x000e220000002500 */
[----:B------:R-:W-:Y:S02]  /*0200*/  LOP3.LUT R11, R10, 0x7ffffff8, RZ, 0xc0, !PT ;  /* 0x7ffffff80a0b7812 */ /* 0x000fe400078ec0ff */
[----:B------:R-:W-:Y:S02]  /*0210*/  MOV R18, RZ ;  /* 0x000000ff00127202 */ /* 0x000fe40000000f00 */
[----:B------:R-:W-:Y:S02]  /*0220*/  MOV R13, R8 ;  /* 0x00000008000d7202 */ /* 0x000fe40000000f00 */
[----:B------:R-:W-:Y:S01]  /*0230*/  IADD3 R26, PT, PT, -R11, RZ, RZ ;  /* 0x000000ff0b1a7210 */ /* 0x000fe20007ffe1ff */
[----:B------:R-:W1:Y:S01]  /*0240*/  LDC R12, c[0x0][0x3a4] ;  /* 0x0000e900ff0c7b82 */ /* 0x000e620000000800 */
[----:B0-----:R-:W-:-:S05]  /*0250*/  MOV R5, UR6 ;  /* 0x0000000600057c02 */ /* 0x001fca0008000f00 */
[----:B-1----:R-:W-:-:S04]  /*0260*/  IMAD R9, R5, R12, RZ ;  /* 0x0000000c05097224 */ /* 0x002fc800078e02ff */
[----:B------:R-:W-:-:S07]  /*0270*/  IMAD R9, R9, R10, R6 ;  /* 0x0000000a09097224 */ /* 0x000fce00078e0206 */
.L_x_126:
[----:B------:R-:W0:Y:S08]  /*0280*/  LDC.64 R20, c[0x0][0x388] ;  /* 0x0000e200ff147b82 */ /* 0x000e300000000a00 */
[----:B------:R-:W1:Y:S01]  /*0290*/  LDC.64 R14, c[0x0][0x380] ;  /* 0x0000e000ff0e7b82 */ /* 0x000e620000000a00 */
[----:B0-----:R-:W-:-:S05]  /*02a0*/  IMAD.WIDE R20, R9, 0x4, R20 ;  /* 0x0000000409147825 */ /* 0x001fca00078e0214 */
[----:B------:R0:W2:Y:S01]  /*02b0*/  LDG.E R19, desc[UR4][R20.64] ;  /* 0x0000000414137981 */ /* 0x0000a2000c1e1900 */
[----:B-1----:R-:W-:-:S05]  /*02c0*/  IMAD.WIDE R14, R13, 0x4, R14 ;  /* 0x000000040d0e7825 */ /* 0x002fca00078e020e */
[----:B------:R-:W2:Y:S01]  /*02d0*/  LDG.E R29, desc[UR4][R14.64] ;  /* 0x000000040e1d7981 */ /* 0x000ea2000c1e1900 */
[----:B0-----:R-:W-:-:S03]  /*02e0*/  IMAD.WIDE R20, R12, 0x4, R20 ;  /* 0x000000040c147825 */ /* 0x001fc600078e0214 */
[----:B------:R-:W3:Y:S04]  /*02f0*/  LDG.E R24, desc[UR4][R14.64+0x4] ;  /* 0x000004040e187981 */ /* 0x000ee8000c1e1900 */
[----:B------:R-:W3:Y:S01]  /*0300*/  LDG.E R25, desc[UR4][R20.64] ;  /* 0x0000000414197981 */ /* 0x000ee2000c1e1900 */
[----:B------:R-:W-:-:S03]  /*0310*/  IMAD.WIDE R22, R12, 0x4, R20 ;  /* 0x000000040c167825 */ /* 0x000fc600078e0214 */
[----:B------:R-:W4:Y:S04]  /*0320*/  LDG.E R27, desc[UR4][R14.64+0x8] ;  /* 0x000008040e1b7981 */ /* 0x000f28000c1e1900 */
[----:B------:R2:W4:Y:S01]  /*0330*/  LDG.E R28, desc[UR4][R22.64] ;  /* 0x00000004161c7981 */ /* 0x000522000c1e1900 */
[----:B------:R-:W-:-:S04]  /*0340*/  IMAD.WIDE R16, R12, 0x4, R22 ;  /* 0x000000040c107825 */ /* 0x000fc800078e0216 */
[----:B--2---:R-:W-:Y:S01]  /*0350*/  FFMA R23, R29, R19, R18 ;  /* 0x000000131d177223 */ /* 0x004fe20000000012 */
[----:B------:R-:W-:Y:S01]  /*0360*/  IMAD.WIDE R18, R12, 0x4, R16 ;  /* 0x000000040c127825 */ /* 0x000fe200078e0210 */
[----:B------:R3:W2:Y:S04]  /*0370*/  LDG.E R29, desc[UR4][R16.64] ;  /* 0x00000004101d7981 */ /* 0x0006a8000c1e1900 */
[----:B------:R-:W5:Y:S01]  /*0380*/  LDG.E R22, desc[UR4][R18.64] ;  /* 0x0000000412167981 */ /* 0x000f62000c1e1900 */
[----:B---3--:R-:W-:Y:S01]  /*0390*/  FFMA R16, R24, R25, R23 ;  /* 0x0000001918107223 */ /* 0x008fe20000000017 */
[C---:B------:R-:W-:Y:S02]  /*03a0*/  IMAD.WIDE R24, R12.reuse, 0x4, R18 ;  /* 0x000000040c187825 */ /* 0x040fe400078e0212 */
[----:B------:R-:W2:Y:S02]  /*03b0*/  LDG.E R18, desc[UR4][R14.64+0xc] ;  /* 0x00000c040e127981 */ /* 0x000ea4000c1e1900 */
[----:B----4-:R-:W-:Y:S01]  /*03c0*/  FFMA R27, R27, R28, R16 ;  /* 0x0000001c1b1b7223 */ /* 0x010fe20000000010 */
[C---:B------:R-:W-:Y:S01]  /*03d0*/  IMAD.WIDE R20, R12.reuse, 0x4, R24 ;  /* 0x000000040c147825 */ /* 0x040fe200078e0218 */
[----:B------:R-:W5:Y:S04]  /*03e0*/  LDG.E R28, desc[UR4][R14.64+0x10] ;  /* 0x000010040e1c7981 */ /* 0x000f68000c1e1900 */
[----:B------:R-:W3:Y:S01]  /*03f0*/  LDG.E R23, desc[UR4][R24.64] ;  /* 0x0000000418177981 */ /* 0x000ee2000c1e1900 */
[----:B------:R-:W-:-:S03]  /*0400*/  IMAD.WIDE R16, R12, 0x4, R20 ;  /* 0x000000040c107825 */ /* 0x000fc600078e0214 */
[----:B------:R-:W4:Y:S04]  /*0410*/  LDG.E R19, desc[UR4][R14.64+0x18] ;  /* 0x000018040e137981 */ /* 0x000f28000c1e1900 */
[----:B------:R-:W4:Y:S04]  /*0420*/  LDG.E R16, desc[UR4][R16.64] ;  /* 0x0000000410107981 */ /* 0x000f28000c1e1900 */
[----:B------:R-:W3:Y:S04]  /*0430*/  LDG.E R24, desc[UR4][R14.64+0x14] ;  /* 0x000014040e187981 */ /* 0x000ee8000c1e1900 */
[----:B------:R-:W4:Y:S04]  /*0440*/  LDG.E R25, desc[UR4][R14.64+0x1c] ;  /* 0x00001c040e197981 */ /* 0x000f28000c1e1900 */
[----:B------:R-:W4:Y:S01]  /*0450*/  LDG.E R14, desc[UR4][R20.64] ;  /* 0x00000004140e7981 */ /* 0x000f22000c1e1900 */
[----:B------:R-:W-:-:S04]  /*0460*/  IADD3 R26, PT, PT, R26, 0x8, RZ ;  /* 0x000000081a1a7810 */ /* 0x000fc80007ffe0ff */
[----:B------:R-:W-:Y:S02]  /*0470*/  ISETP.NE.AND P0, PT, R26, RZ, PT ;  /* 0x000000ff1a00720c */ /* 0x000fe40003f05270 */
[----:B------:R-:W-:Y:S02]  /*0480*/  IADD3 R13, PT, PT, R13, 0x8, RZ ;  /* 0x000000080d0d7810 */ /* 0x000fe40007ffe0ff */
[----:B------:R-:W-:Y:S01]  /*0490*/  LEA R9, R12, R9, 0x3 ;  /* 0x000000090c097211 */ /* 0x000fe200078e18ff */
[----:B--2---:R-:W-:-:S04]  /*04a0*/  FFMA R27, R18, R29, R27 ;  /* 0x0000001d121b7223 */ /* 0x004fc8000000001b */
[----:B-----5:R-:W-:-:S04]  /*04b0*/  FFMA R27, R28, R22, R27 ;  /* 0x000000161c1b7223 */ /* 0x020fc8000000001b */
[----:B---3--:R-:W-:-:S04]  /*04c0*/  FFMA R24, R24, R23, R27 ;  /* 0x0000001718187223 */ /* 0x008fc8000000001b */
[----:B----4-:R-:W-:-:S04]  /*04d0*/  FFMA R24, R19, R14, R24 ;  /* 0x0000000e13187223 */ /* 0x010fc80000000018 */
[----:B------:R-:W-:Y:S01]  /*04e0*/  FFMA R18, R25, R16, R24 ;  /* 0x0000001019127223 */ /* 0x000fe20000000018 */
[----:B------:R-:W-:Y:S06]  /*04f0*/  @P0 BRA `(.L_x_126) ;  /* 0xfffffffc00600947 */ /* 0x000fec000383ffff */
.L_x_125:
[----:B------:R-:W-:-:S13]  /*0500*/  ISETP.NE.AND P0, PT, R4, RZ, PT ;  /* 0x000000ff0400720c */ /* 0x000fda0003f05270 */
[----:B------:R-:W-:Y:S05]  /*0510*/  @!P0 BRA `(.L_x_127) ;  /* 0x0000000000ec8947 */ /* 0x000fea0003800000 */
[----:B------:R-:W-:Y:S02]  /*0520*/  IADD3 R9, PT, PT, R4, -0x1, RZ ;  /* 0xffffffff04097810 */ /* 0x000fe40007ffe0ff */
[----:B------:R-:W-:Y:S02]  /*0530*/  LOP3.LUT P1, R19, R10, 0x3, RZ, 0xc0, !PT ;  /* 0x000000030a137812 */ /* 0x000fe4000782c0ff */
[----:B------:R-:W-:-:S13]  /*0540*/  ISETP.GE.U32.AND P0, PT, R9, 0x3, PT ;  /* 0x000000030900780c */ /* 0x000fda0003f06070 */
[----:B------:R-:W-:Y:S05]  /*0550*/  @!P0 BRA `(.L_x_128) ;  /* 0x0000000000608947 */ /* 0x000fea0003800000 */
[----:B------:R-:W0:Y:S01]  /*0560*/  LDC R23, c[0x0][0x3a4] ;  /* 0x0000e900ff177b82 */ /* 0x000e220000000800 */
[----:B------:R-:W-:-:S07]  /*0570*/  IMAD R9, R5, R10, R11 ;  /* 0x0000000a05097224 */ /* 0x000fce00078e020b */
[----:B------:R-:W1:Y:S08]  /*0580*/  LDC.64 R12, c[0x0][0x388] ;  /* 0x0000e200ff0c7b82 */ /* 0x000e700000000a00 */
[----:B------:R-:W2:Y:S01]  /*0590*/  LDC.64 R14, c[0x0][0x380] ;  /* 0x0000e000ff0e7b82 */ /* 0x000ea20000000a00 */
[----:B0-----:R-:W-:Y:S02]  /*05a0*/  IMAD R17, R9, R23, R6 ;  /* 0x0000001709117224 */ /* 0x001fe400078e0206 */
[----:B------:R-:W-:-:S02]  /*05b0*/  IMAD.IADD R9, R8, 0x1, R11 ;  /* 0x0000000108097824 */ /* 0x000fc400078e020b */
        /* <DEDUP_REMOVED lines=18> */
.L_x_128:
[----:B------:R-:W-:Y:S05]  /*06e0*/  @!P1 BRA `(.L_x_127) ;  /* 0x0000000000789947 */ /* 0x000fea0003800000 */
[----:B------:R-:W-:Y:S01]  /*06f0*/  ISETP.NE.AND P0, PT, R19, 0x1, PT ;  /* 0x000000011300780c */ /* 0x000fe20003f05270 */
[----:B------:R-:W0:Y:S01]  /*0700*/  LDC.64 R20, c[0x0][0x388] ;  /* 0x0000e200ff147b82 */ /* 0x000e220000000a00 */
[----:B------:R-:W-:-:S04]  /*0710*/  LOP3.LUT R9, R10, 0x1, RZ, 0xc0, !PT ;  /* 0x000000010a097812 */ /* 0x000fc800078ec0ff */
[----:B------:R-:W-:-:S03]  /*0720*/  ISETP.NE.U32.AND P1, PT, R9, 0x1, PT ;  /* 0x000000010900780c */ /* 0x000fc60003f25070 */
[----:B------:R-:W1:Y:S04]  /*0730*/  LDC.64 R12, c[0x0][0x380] ;  /* 0x0000e000ff0c7b82 */ /* 0x000e680000000a00 */
[----:B------:R-:W-:-:S04]  /*0740*/  @P0 IMAD R19, R5, R10, R11 ;  /* 0x0000000a05130224 */ /* 0x000fc800078e020b */
[----:B------:R-:W2:Y:S08]  /*0750*/  @P0 LDC R23, c[0x0][0x3a4] ;  /* 0x0000e900ff170b82 */ /* 0x000eb00000000800 */
[----:B------:R-:W3:Y:S08]  /*0760*/  @!P1 LDC R9, c[0x0][0x3a4] ;  /* 0x0000e900ff099b82 */ /* 0x000ef00000000800 */
[----:B------:R-:W4:Y:S08]  /*0770*/  LDC.64 R14, c[0x0][0x380] ;  /* 0x0000e000ff0e7b82 */ /* 0x000f300000000a00 */
[----:B------:R-:W5:Y:S01]  /*0780*/  LDC.64 R16, c[0x0][0x388] ;  /* 0x0000e200ff107b82 */ /* 0x000f620000000a00 */
[----:B--2---:R-:W-:Y:S01]  /*0790*/  @P0 IMAD R25, R19, R23, R6 ;  /* 0x0000001713190224 */ /* 0x004fe200078e0206 */
[----:B------:R-:W-:-:S02]  /*07a0*/  @P0 IADD3 R19, PT, PT, R8, R11, RZ ;  /* 0x0000000b08130210 */ /* 0x000fc40007ffe0ff */
[----:B------:R-:W-:Y:S01]  /*07b0*/  @P0 IADD3 R11, PT, PT, R11, 0x2, RZ ;  /* 0x000000020b0b0810 */ /* 0x000fe20007ffe0ff */
[----:B0-----:R-:W-:-:S03]  /*07c0*/  @P0 IMAD.WIDE R20, R25, 0x4, R20 ;  /* 0x0000000419140825 */ /* 0x001fc600078e0214 */
[----:B------:R-:W-:Y:S01]  /*07d0*/  @!P1 IADD3 R25, PT, PT, R8, R11, RZ ;  /* 0x0000000b08199210 */ /* 0x000fe20007ffe0ff */
[----:B------:R-:W-:Y:S02]  /*07e0*/  @!P1 IMAD R22, R5, R10, R11 ;  /* 0x0000000a05169224 */ /* 0x000fe400078e020b */
[----:B-1----:R-:W-:Y:S02]  /*07f0*/  @P0 IMAD.WIDE R12, R19, 0x4, R12 ;  /* 0x00000004130c0825 */ /* 0x002fe400078e020c */
[----:B------:R-:W2:Y:S02]  /*0800*/  @P0 LDG.E R19, desc[UR4][R20.64] ;  /* 0x0000000414130981 */ /* 0x000ea4000c1e1900 */
[----:B------:R-:W-:Y:S02]  /*0810*/  @P0 IMAD.WIDE R10, R23, 0x4, R20 ;  /* 0x00000004170a0825 */ /* 0x000fe400078e0214 */
[----:B------:R-:W2:Y:S02]  /*0820*/  @P0 LDG.E R23, desc[UR4][R12.64] ;  /* 0x000000040c170981 */ /* 0x000ea4000c1e1900 */
[----:B---3--:R-:W-:-:S02]  /*0830*/  @!P1 IMAD R9, R22, R9, R6 ;  /* 0x0000000916099224 */ /* 0x008fc400078e0206 */
[----:B----4-:R-:W-:Y:S01]  /*0840*/  @!P1 IMAD.WIDE R14, R25, 0x4, R14 ;  /* 0x00000004190e9825 */ /* 0x010fe200078e020e */
[----:B------:R-:W3:Y:S03]  /*0850*/  @P0 LDG.E R22, desc[UR4][R12.64+0x4] ;  /* 0x000004040c160981 */ /* 0x000ee6000c1e1900 */
[----:B-----5:R-:W-:Y:S01]  /*0860*/  @!P1 IMAD.WIDE R16, R9, 0x4, R16 ;  /* 0x0000000409109825 */ /* 0x020fe200078e0210 */
[----:B------:R-:W3:Y:S04]  /*0870*/  @P0 LDG.E R10, desc[UR4][R10.64] ;  /* 0x000000040a0a0981 */ /* 0x000ee8000c1e1900 */
[----:B------:R-:W4:Y:S04]  /*0880*/  @!P1 LDG.E R15, desc[UR4][R14.64] ;  /* 0x000000040e0f9981 */ /* 0x000f28000c1e1900 */
[----:B------:R-:W4:Y:S01]  /*0890*/  @!P1 LDG.E R16, desc[UR4][R16.64] ;  /* 0x0000000410109981 */ /* 0x000f22000c1e1900 */
[----:B--2---:R-:W-:-:S04]  /*08a0*/  @P0 FFMA R19, R23, R19, R18 ;  /* 0x0000001317130223 */ /* 0x004fc80000000012 */
[----:B---3--:R-:W-:-:S04]  /*08b0*/  @P0 FFMA R18, R22, R10, R19 ;  /* 0x0000000a16120223 */ /* 0x008fc80000000013 */
[----:B----4-:R-:W-:-:S07]  /*08c0*/  @!P1 FFMA R18, R15, R16, R18 ;  /* 0x000000100f129223 */ /* 0x010fce0000000012 */
.L_x_127:
[----:B------:R-:W0:Y:S01]  /*08d0*/  LDCU UR6, c[0x0][0x39c] ;  /* 0x00007380ff0677ac */ /* 0x000e220008000800 */
[----:B------:R-:W1:Y:S01]  /*08e0*/  LDC.64 R10, c[0x0][0x390] ;  /* 0x0000e400ff0a7b82 */ /* 0x000e620000000a00 */
[----:B------:R-:W2:Y:S01]  /*08f0*/  LDCU UR7, c[0x0][0x3a4] ;  /* 0x00007480ff0777ac */ /* 0x000ea20008000800 */
[----:B0-----:R-:W-:-:S04]  /*0900*/  IMAD R9, R5, UR6, R0 ;  /* 0x0000000605097c24 */ /* 0x001fc8000f8e0200 */
[----:B--2---:R-:W-:Y:S01]  /*0910*/  IMAD R9, R9, UR7, R6 ;  /* 0x0000000709097c24 */ /* 0x004fe2000f8e0206 */
[----:B------:R-:W-:-:S03]  /*0920*/  IADD3 R6, PT, PT, R6, 0x1, RZ ;  /* 0x0000000106067810 */ /* 0x000fc60007ffe0ff */
[----:B-1----:R-:W-:Y:S01]  /*0930*/  IMAD.WIDE R10, R9, 0x4, R10 ;  /* 0x00000004090a7825 */ /* 0x002fe200078e020a */
[----:B------:R-:W-:-:S04]  /*0940*/  ISETP.GE.AND P0, PT, R6, R7, PT ;  /* 0x000000070600720c */ /* 0x000fc80003f06270 */
[----:B------:R0:W-:Y:S09]  /*0950*/  STG.E desc[UR4][R10.64], R18 ;  /* 0x000000120a007986 */ /* 0x0001f2000c101904 */
[----:B------:R-:W-:Y:S05]  /*0960*/  @!P0 BRA `(.L_x_129) ;  /* 0xfffffff8000c8947 */ /* 0x000fea000383ffff */
.L_x_124:
[----:B------:R-:W-:Y:S05]  /*0970*/  BSYNC.RECONVERGENT B0 ;  /* 0x0000000000007941 */ /* 0x000fea0003800200 */
.L_x_123:
[----:B------:R-:W-:-:S04]  /*0980*/  IADD3 R0, PT, PT, R0, 0x1, RZ ;  /* 0x0000000100007810 */ /* 0x000fc80007ffe0ff */
[----:B------:R-:W-:-:S13]  /*0990*/  ISETP.GE.U32.AND P0, PT, R0, R3, PT ;  /* 0x000000030000720c */ /* 0x000fda0003f06070 */
[----:B------:R-:W-:Y:S05]  /*09a0*/  @!P0 BRA `(.L_x_130) ;  /* 0xfffffff400d88947 */ /* 0x000fea000383ffff */
[----:B------:R-:W-:Y:S05]  /*09b0*/  EXIT ;  /* 0x000000000000794d */ /* 0x000fea0003800000 */
.L_x_122:
[----:B------:R-:W-:-:S04]  /*09c0*/  VIADDMNMX R9, R2, 0x1, R7, !PT ;  /* 0x0000000102097846 */ /* 0x000fc80007800107 */
[C---:B------:R-:W-:Y:S02]  /*09d0*/  LOP3.LUT R7, R9.reuse, 0x7, RZ, 0xc0, !PT ;  /* 0x0000000709077812 */ /* 0x040fe400078ec0ff */
[----:B------:R-:W-:Y:S02]  /*09e0*/  IADD3 R6, PT, PT, R2, -R9, RZ ;  /* 0x8000000902067210 */ /* 0x000fe40007ffe0ff */
[----:B------:R-:W-:Y:S01]  /*09f0*/  LOP3.LUT R8, R9, 0x3, RZ, 0xc0, !PT ;  /* 0x0000000309087812 */ /* 0x000fe200078ec0ff */
[----:B------:R-:W-:Y:S01]  /*0a00*/  VIADD R4, R7, 0xffffffff ;  /* 0xffffffff07047836 */ /* 0x000fe20000000000 */
[----:B------:R-:W-:-:S04]  /*0a10*/  ISETP.GT.U32.AND P1, PT, R6, -0x8, PT ;  /* 0xfffffff80600780c */ /* 0x000fc80003f24070 */
[----:B------:R-:W-:Y:S02]  /*0a20*/  ISETP.GE.U32.AND P0, PT, R4, 0x3, PT ;  /* 0x000000030400780c */ /* 0x000fe40003f06070 */
[----:B------:R-:W-:-:S11]  /*0a30*/  IADD3 R4, PT, PT, R9, -R2, -R7 ;  /* 0x8000000209047210 */ /* 0x000fd60007ffe807 */
.L_x_136:
[----:B0-----:R-:W0:Y:S01]  /*0a40*/  LDC R19, c[0x0][0x3a4] ;  /* 0x0000e900ff137b82 */ /* 0x001e220000000800 */
[----:B------:R-:W-:Y:S01]  /*0a50*/  BSSY.RECONVERGENT B0, `(.L_x_131) ;  /* 0x0000032000007945 */ /* 0x000fe20003800200 */
[----:B0-----:R-:W-:-:S13]  /*0a60*/  ISETP.GE.AND P2, PT, R2, R19, PT ;  /* 0x000000130200720c */ /* 0x001fda0003f46270 */
[----:B-12---:R-:W-:Y:S05]  /*0a70*/  @P2 BRA `(.L_x_132) ;  /* 0x0000000000bc2947 */ /* 0x006fea0003800000 */
[----:B------:R-:W0:Y:S01]  /*0a80*/  LDCU UR6, c[0x0][0x39c] ;  /* 0x00007380ff0677ac */ /* 0x000e220008000800 */
[----:B------:R-:W-:Y:S01]  /*0a90*/  BSSY.RECONVERGENT B1, `(.L_x_133) ;  /* 0x0000016000017945 */ /* 0x000fe20003800200 */
[----:B------:R-:W-:Y:S02]  /*0aa0*/  ISETP.NE.AND P3, PT, R7, RZ, PT ;  /* 0x000000ff0700720c */ /* 0x000fe40003f65270 */
[----:B------:R-:W-:Y:S01]  /*0ab0*/  MOV R6, R2 ;  /* 0x0000000200067202 */ /* 0x000fe20000000f00 */
[----:B0-----:R-:W-:Y:S01]  /*0ac0*/  IMAD R17, R5, UR6, R0 ;  /* 0x0000000605117c24 */ /* 0x001fe2000f8e0200 */
[----:B------:R-:W-:Y:S09]  /*0ad0*/  @P1 BRA `(.L_x_134) ;  /* 0x0000000000441947 */ /* 0x000ff20003800000 */
[----:B------:R-:W0:Y:S01]  /*0ae0*/  LDC.64 R10, c[0x0][0x390] ;  /* 0x0000e400ff0a7b82 */ /* 0x000e220000000a00 */
[----:B------:R-:W-:Y:S01]  /*0af0*/  HFMA2 R15, -RZ, RZ, 0, 0 ;  /* 0x00000000ff0f7431 */ /* 0x000fe200000001ff */
[----:B------:R-:W-:-:S07]  /*0b00*/  MOV R6, R2 ;  /* 0x0000000200067202 */ /* 0x000fce0000000f00 */
.L_x_135:
[----:B-1----:R-:W-:Y:S01]  /*0b10*/  IMAD R13, R17, R19, R6 ;  /* 0x00000013110d7224 */ /* 0x002fe200078e0206 */
[----:B------:R-:W-:Y:S02]  /*0b20*/  IADD3 R15, PT, PT, R15, 0x8, RZ ;  /* 0x000000080f0f7810 */ /* 0x000fe40007ffe0ff */
[----:B------:R-:W-:Y:S01]  /*0b30*/  IADD3 R6, PT, PT, R6, 0x8, RZ ;  /* 0x0000000806067810 */ /* 0x000fe20007ffe0ff */
[----:B0-----:R-:W-:Y:S01]  /*0b40*/  IMAD.WIDE R12, R13, 0x4, R10 ;  /* 0x000000040d0c7825 */ /* 0x001fe200078e020a */
[----:B------:R-:W-:-:S04]  /*0b50*/  ISETP.NE.AND P2, PT, R15, R4, PT ;  /* 0x000000040f00720c */ /* 0x000fc80003f45270 */
[----:B------:R1:W-:Y:S04]  /*0b60*/  STG.E desc[UR4][R12.64], RZ ;  /* 0x000000ff0c007986 */ /* 0x0003e8000c101904 */
[----:B------:R1:W-:Y:S04]  /*0b70*/  STG.E desc[UR4][R12.64+0x4], RZ ;  /* 0x000004ff0c007986 */ /* 0x0003e8000c101904 */
[----:B------:R1:W-:Y:S04]  /*0b80*/  STG.E desc[UR4][R12.64+0x8], RZ ;  /* 0x000008ff0c007986 */ /* 0x0003e8000c101904 */
[----:B------:R1:W-:Y:S04]  /*0b90*/  STG.E desc[UR4][R12.64+0xc], RZ ;  /* 0x00000cff0c007986 */ /* 0x0003e8000c101904 */
[----:B------:R1:W-:Y:S04]  /*0ba0*/  STG.E desc[UR4][R12.64+0x10], RZ ;  /* 0x000010ff0c007986 */ /* 0x0003e8000c101904 */
[----:B------:R1:W-:Y:S04]  /*0bb0*/  STG.E desc[UR4][R12.64+0x14], RZ ;  /* 0x000014ff0c007986 */ /* 0x0003e8000c101904 */
[----:B------:R1:W-:Y:S04]  /*0bc0*/  STG.E desc[UR4][R12.64+0x18], RZ ;  /* 0x000018ff0c007986 */ /* 0x0003e8000c101904 */
[----:B------:R1:W-:Y:S01]  /*0bd0*/  STG.E desc[UR4][R12.64+0x1c], RZ ;  /* 0x00001cff0c007986 */ /* 0x0003e2000c101904 */
[----:B------:R-:W-:Y:S05]  /*0be0*/  @P2 BRA `(.L_x_135) ;  /* 0xfffffffc00c82947 */ /* 0x000fea000383ffff */
.L_x_134:
[----:B------:R-:W-:Y:S05]  /*0bf0*/  BSYNC.RECONVERGENT B1 ;  /* 0x0000000000017941 */ /* 0x000fea0003800200 */
.L_x_133:
[----:B------:R-:W-:Y:S05]  /*0c00*/  @!P3 BRA `(.L_x_132) ;  /* 0x000000000058b947 */ /* 0x000fea0003800000 */
[----:B------:R-:W0:Y:S01]  /*0c10*/  @P0 LDC.64 R10, c[0x0][0x390] ;  /* 0x0000e400ff0a0b82 */ /* 0x000e220000000a00 */
[----:B-1----:R-:W-:Y:S01]  /*0c20*/  @P0 IMAD R13, R17, R19, R6 ;  /* 0x00000013110d0224 */ /* 0x002fe200078e0206 */
[----:B------:R-:W-:Y:S02]  /*0c30*/  ISETP.NE.AND P2, PT, R8, RZ, PT ;  /* 0x000000ff0800720c */ /* 0x000fe40003f45270 */
[----:B------:R-:W-:Y:S01]  /*0c40*/  @P0 IADD3 R6, PT, PT, R6, 0x4, RZ ;  /* 0x0000000406060810 */ /* 0x000fe20007ffe0ff */
[----:B0-----:R-:W-:-:S05]  /*0c50*/  @P0 IMAD.WIDE R10, R13, 0x4, R10 ;  /* 0x000000040d0a0825 */ /* 0x001fca00078e020a */
[----:B------:R0:W-:Y:S04]  /*0c60*/  @P0 STG.E desc[UR4][R10.64], RZ ;  /* 0x000000ff0a000986 */ /* 0x0001e8000c101904 */
[----:B------:R0:W-:Y:S04]  /*0c70*/  @P0 STG.E desc[UR4][R10.64+0x4], RZ ;  /* 0x000004ff0a000986 */ /* 0x0001e8000c101904 */
[----:B------:R0:W-:Y:S04]  /*0c80*/  @P0 STG.E desc[UR4][R10.64+0x8], RZ ;  /* 0x000008ff0a000986 */ /* 0x0001e8000c101904 */
[----:B------:R0:W-:Y:S01]  /*0c90*/  @P0 STG.E desc[UR4][R10.64+0xc], RZ ;  /* 0x00000cff0a000986 */ /* 0x0001e2000c101904 */
[----:B------:R-:W-:Y:S05]  /*0ca0*/  @!P2 BRA `(.L_x_132) ;  /* 0x000000000030a947 */ /* 0x000fea0003800000 */
[----:B------:R-:W-:Y:S02]  /*0cb0*/  ISETP.NE.AND P2, PT, R8, 0x1, PT ;  /* 0x000000010800780c */ /* 0x000fe40003f45270 */
[----:B------:R-:W-:-:S11]  /*0cc0*/  LOP3.LUT P3, RZ, R9, 0x1, RZ, 0xc0, !PT ;  /* 0x0000000109ff7812 */ /* 0x000fd6000786c0ff */
[----:B------:R-:W1:Y:S01]  /*0cd0*/  @P2 LDC.64 R12, c[0x0][0x390] ;  /* 0x0000e400ff0c2b82 */ /* 0x000e620000000a00 */
[----:B------:R-:W-:Y:S01]  /*0ce0*/  @P2 IMAD R21, R17, R19, R6 ;  /* 0x0000001311152224 */ /* 0x000fe200078e0206 */
[----:B------:R-:W-:-:S05]  /*0cf0*/  @P2 IADD3 R6, PT, PT, R6, 0x2, RZ ;  /* 0x0000000206062810 */ /* 0x000fca0007ffe0ff */
[----:B------:R-:W-:Y:S01]  /*0d00*/  @P3 IMAD R15, R17, R19, R6 ;  /* 0x00000013110f3224 */ /* 0x000fe200078e0206 */
[----:B0-----:R-:W0:Y:S01]  /*0d10*/  @P3 LDC.64 R10, c[0x0][0x390] ;  /* 0x0000e400ff0a3b82 */ /* 0x001e220000000a00 */
[----:B-1----:R-:W-:-:S05]  /*0d20*/  @P2 IMAD.WIDE R12, R21, 0x4, R12 ;  /* 0x00000004150c2825 */ /* 0x002fca00078e020c */
[----:B------:R2:W-:Y:S01]  /*0d30*/  @P2 STG.E desc[UR4][R12.64], RZ ;  /* 0x000000ff0c002986 */ /* 0x0005e2000c101904 */
[----:B0-----:R-:W-:-:S03]  /*0d40*/  @P3 IMAD.WIDE R10, R15, 0x4, R10 ;  /* 0x000000040f0a3825 */ /* 0x001fc600078e020a */
[----:B------:R2:W-:Y:S04]  /*0d50*/  @P2 STG.E desc[UR4][R12.64+0x4], RZ ;  /* 0x000004ff0c002986 */ /* 0x0005e8000c101904 */
[----:B------:R2:W-:Y:S02]  /*0d60*/  @P3 STG.E desc[UR4][R10.64], RZ ;  /* 0x000000ff0a003986 */ /* 0x0005e4000c101904 */
.L_x_132:
[----:B------:R-:W-:Y:S05]  /*0d70*/  BSYNC.RECONVERGENT B0 ;  /* 0x0000000000007941 */ /* 0x000fea0003800200 */
.L_x_131:
[----:B------:R-:W-:-:S04]  /*0d80*/  IADD3 R0, PT, PT, R0, 0x1, RZ ;  /* 0x0000000100007810 */ /* 0x000fc80007ffe0ff */
[----:B------:R-:W-:-:S13]  /*0d90*/  ISETP.GE.U32.AND P2, PT, R0, R3, PT ;  /* 0x000000030000720c */ /* 0x000fda0003f46070 */
[----:B------:R-:W-:Y:S05]  /*0da0*/  @!P2 BRA `(.L_x_136) ;  /* 0xfffffffc0024a947 */ /* 0x000fea000383ffff */
[----:B------:R-:W-:Y:S05]  /*0db0*/  EXIT ;  /* 0x000000000000794d */ /* 0x000fea0003800000 */
.L_x_137:
        /* <DEDUP_REMOVED lines=12> */
.L_x_143:


//--------------------- .text._Z17vector_add_kernelPfS_S_i --------------------------
	.section	.text._Z17vector_add_kernelPfS_S_i,"ax",@progbits
	.align	128
        .global         _Z17vector_add_kernelPfS_S_i
        .type           _Z17vector_add_kernelPfS_S_i,@function
        .size           _Z17vector_add_kernelPfS_S_i,(.L_x_144 - _Z17vector_add_kernelPfS_S_i)
        .other          _Z17vector_add_kernelPfS_S_i,@"STO_CUDA_ENTRY STV_DEFAULT"
_Z17vector_add_kernelPfS_S_i:
.text._Z17vector_add_kernelPfS_S_i:
[----:B------:R-:W-:Y:S01]  /*0000*/  LDC R1, c[0x0][0x37c] ;  /* 0x0000df00ff017b82 */ /* 0x000fe20000000800 */
[----:B------:R-:W0:Y:S07]  /*0010*/  S2R R0, SR_TID.X ;  /* 0x0000000000007919 */ /* 0x000e2e0000002100 */
[----:B------:R-:W0:Y:S01]  /*0020*/  S2UR UR4, SR_CTAID.X ;  /* 0x00000000000479c3 */ /* 0x000e220000002500 */
[----:B------:R-:W1:Y:S07]  /*0030*/  LDCU UR5, c[0x0][0x398] ;  /* 0x00007300ff0577ac */ /* 0x000e6e0008000800 */
[----:B------:R-:W0:Y:S02]  /*0040*/  LDC R9, c[0x0][0x360] ;  /* 0x0000d800ff097b82 */ /* 0x000e240000000800 */
[----:B0-----:R-:W-:-:S05]  /*0050*/  IMAD R9, R9, UR4, R0 ;  /* 0x0000000409097c24 */ /* 0x001fca000f8e0200 */
[----:B-1----:R-:W-:-:S13]  /*0060*/  ISETP.GE.AND P0, PT, R9, UR5, PT ;  /* 0x0000000509007c0c */ /* 0x002fda000bf06270 */
[----:B------:R-:W-:Y:S05]  /*0070*/  @P0 EXIT ;  /* 0x000000000000094d */ /* 0x000fea0003800000 */
[----:B------:R-:W0:Y:S01]  /*0080*/  LDC.64 R2, c[0x0][0x380] ;  /* 0x0000e000ff027b82 */ /* 0x000e220000000a00 */
[----:B------:R-:W1:Y:S07]  /*0090*/  LDCU.64 UR4, c[0x0][0x358] ;  /* 0x00006b00ff0477ac */ /* 0x000e6e0008000a00 */
[----:B------:R-:W2:Y:S08]  /*00a0*/  LDC.64 R4, c[0x0][0x388] ;  /* 0x0000e200ff047b82 */ /* 0x000eb00000000a00 */
[----:B------:R-:W3:Y:S01]  /*00b0*/  LDC.64 R6, c[0x0][0x390] ;  /* 0x0000e400ff067b82 */ /* 0x000ee20000000a00 */
[----:B0-----:R-:W-:-:S06]  /*00c0*/  IMAD.WIDE R2, R9, 0x4, R2 ;  /* 0x0000000409027825 */ /* 0x001fcc00078e0202 */
[----:B-1----:R-:W4:Y:S01]  /*00d0*/  LDG.E R2, desc[UR4][R2.64] ;  /* 0x0000000402027981 */ /* 0x002f22000c1e1900 */
[----:B--2---:R-:W-:-:S06]  /*00e0*/  IMAD.WIDE R4, R9, 0x4, R4 ;  /* 0x0000000409047825 */ /* 0x004fcc00078e0204 */
[----:B------:R-:W4:Y:S01]  /*00f0*/  LDG.E R5, desc[UR4][R4.64] ;  /* 0x0000000404057981 */ /* 0x000f22000c1e1900 */
[----:B---3--:R-:W-:-:S04]  /*0100*/  IMAD.WIDE R6, R9, 0x4, R6 ;  /* 0x0000000409067825 */ /* 0x008fc800078e0206 */
[----:B----4-:R-:W-:-:S05]  /*0110*/  FADD R9, R2, R5 ;  /* 0x0000000502097221 */ /* 0x010fca0000000000 */
[----:B------:R-:W-:Y:S01]  /*0120*/  STG.E desc[UR4][R6.64], R9 ;  /* 0x0000000906007986 */ /* 0x000fe2000c101904 */
[----:B------:R-:W-:Y:S05]  /*0130*/  EXIT ;  /* 0x000000000000794d */ /* 0x000fea0003800000 */
.L_x_138:
        /* <DEDUP_REMOVED lines=12> */
.L_x_144:


//--------------------- .nv.shared._Z23flash_attention_forwardPfS_S_S_iiiifii --------------------------
	.section	.nv.shared._Z23flash_attention_forwardPfS_S_S_iiiifii,"aw",@nobits
	.sectionflags	@""
	.align	4
.nv.shared._Z23flash_attention_forwardPfS_S_S_iiiifii:
	.zero		11376


//--------------------- .nv.shared.reserved.0     --------------------------
	.section	.nv.shared.reserved.0,"aw",@nobits
	.weak		__nv_reservedSMEM_offset_0_alias
	.size		__nv_reservedSMEM_offset_0_alias, 0, 64
	.other		__nv_reservedSMEM_offset_0_alias,@"STO_CUDA_RESERVED_SHARED STV_DEFAULT"
__nv_reservedSMEM_offset_0_alias:
	.zero		0
	.zero		64


//--------------------- .nv.constant0._Z23flash_attention_forwardPfS_S_S_iiiifii --------------------------
	.section	.nv.constant0._Z23flash_attention_forwardPfS_S_S_iiiifii,"a",@progbits
	.sectionflags	@""
	.align	4
.nv.constant0._Z23flash_attention_forwardPfS_S_S_iiiifii:
	.zero		956


//--------------------- .nv.constant0._Z8conv_bmmPfS_S_iiii --------------------------
	.section	.nv.constant0._Z8conv_bmmPfS_S_iiii,"a",@progbits
	.sectionflags	@""
	.align	4
.nv.constant0._Z8conv_bmmPfS_S_iiii:
	.zero		936


//--------------------- .nv.constant0._Z12shift_kernelPfS_iiiiiiii --------------------------
	.section	.nv.constant0._Z12shift_kernelPfS_iiiiiiii,"a",@progbits
	.sectionflags	@""
	.align	4
.nv.constant0._Z12shift_kernelPfS_iiiiiiii:
	.zero		944


//--------------------- .nv.constant0._Z10bmm_kernelPfS_S_iiii --------------------------
	.section	.nv.constant0._Z10bmm_kernelPfS_S_iiii,"a",@progbits
	.sectionflags	@""
	.align	4
.nv.constant0._Z10bmm_kernelPfS_S_iiii:
	.zero		936


//--------------------- .nv.constant0._Z17vector_add_kernelPfS_S_i --------------------------
	.section	.nv.constant0._Z17vector_add_kernelPfS_S_i,"a",@progbits
	.sectionflags	@""
	.align	4
.nv.constant0._Z17vector_add_kernelPfS_S_i:
	.zero		924


//--------------------- SYMBOLS --------------------------

	.type		.nv.reservedSmem.offset0,@object
	.size		.nv.reservedSmem.offset0,0x4
	.type		.nv.reservedSmem.cap,@object
	.size		.nv.reservedSmem.cap,0x4
